// auto-generated by cutlass_sweep.gemm — config: {"arch": "sm_100", "cluster_m": 2, "cluster_n": 2, "dtype": "fp16", "dtype_b": "fp16", "layout": "nt", "stages": 5, "tile_k": 64, "tile_m": 128, "tile_n": 128}
#include "cutlass/cutlass.h"
#include "cutlass/gemm/collective/collective_builder.hpp"
#include "cutlass/gemm/device/gemm_universal_adapter.h"
#include "cutlass/gemm/kernel/gemm_universal.hpp"
#include "cutlass/epilogue/collective/collective_builder.hpp"

using ElemA = cutlass::half_t;
using ElemB = cutlass::half_t;
using ElemCD = cutlass::half_t;
using Acc  = float;
using TileShape    = cute::Shape<cute::_128, cute::_128, cute::_64>;
using ClusterShape = cute::Shape<cute::_2, cute::_2, cute::_1>;

using CollectiveEpilogue = typename cutlass::epilogue::collective::CollectiveBuilder<
    cutlass::arch::Sm100, cutlass::arch::OpClassTensorOp,
    TileShape, ClusterShape,
    cutlass::epilogue::collective::EpilogueTileAuto,
    Acc, Acc,
    ElemCD, cutlass::layout::RowMajor, 128 / cutlass::sizeof_bits<ElemCD>::value,
    ElemCD, cutlass::layout::RowMajor, 128 / cutlass::sizeof_bits<ElemCD>::value,
    cutlass::epilogue::collective::EpilogueScheduleAuto
  >::CollectiveOp;

using CollectiveMainloop = typename cutlass::gemm::collective::CollectiveBuilder<
    cutlass::arch::Sm100, cutlass::arch::OpClassTensorOp,
    ElemA, cutlass::layout::RowMajor, 128 / cutlass::sizeof_bits<ElemA>::value,
    ElemB, cutlass::layout::ColumnMajor, 128 / cutlass::sizeof_bits<ElemB>::value,
    Acc,
    TileShape, ClusterShape,
    cutlass::gemm::collective::StageCount<5>,
    cutlass::gemm::collective::KernelScheduleAuto
  >::CollectiveOp;

using GemmKernel = cutlass::gemm::kernel::GemmUniversal<
    cute::Shape<int,int,int,int>,
    CollectiveMainloop,
    CollectiveEpilogue
>;
using Gemm = cutlass::gemm::device::GemmUniversalAdapter<GemmKernel>;

// Force the device kernel symbol into the cubin without needing a host main.
auto* _anchor = &cutlass::device_kernel<GemmKernel>;


// ===== COMPILED SASS (sm_100a) =====

	.target	sm_100a

	.elftype	@"ET_EXEC"


//--------------------- .note.nv.tkinfo           --------------------------
	.section	.note.nv.tkinfo,"",@"SHT_NOTE"
	.sectionflags	@"SHF_NOTE_NV_TKINFO"
	.tkinfo
        /*0018*/ 	.word	0x00000002
        /*0030*/ 	.string	""
        /*0030*/ 	.string	"ptxas"
        /*0030*/ 	.string	"Cuda compilation tools, release 13.0, V13.0.88"
        /*0030*/ 	.string	"Build cuda_13.0.r13.0/compiler.36424714_0"
        /*0030*/ 	.string	"-arch sm_100a -m 64 "



//--------------------- .note.nv.cuinfo           --------------------------
	.section	.note.nv.cuinfo,"",@"SHT_NOTE"
	.sectionflags	@"SHF_NOTE_NV_CUINFO"
        /*0018*/ 	.short	0x0002
        /*001a*/ 	.short	0x0064
        /*001c*/ 	.short	0x0082
	.zero		2


//--------------------- .nv.info                  --------------------------
	.section	.nv.info,"",@"SHT_CUDA_INFO"
	.align	4


	//----- nvinfo : EIATTR_REGCOUNT
	.align		4
        /*0000*/ 	.byte	0x04, 0x2f
        /*0002*/ 	.short	(.L_19 - .L_18)
	.align		4
.L_18:
        /*0004*/ 	.word	index@(_ZN7cutlass13device_kernelINS_4gemm6kernel13GemmUniversalIN4cute5tupleIJiiiiEEENS1_10collective13CollectiveMmaINS1_35MainloopSm100TmaUmmaWarpSpecializedILi5ELi2ELi4ENS5_IJNS4_1CILi2EEESB_NSA_ILi1EEEEEEEENS5_IJNSA_ILi128EEESF_NSA_ILi64EEEEEENS_6half_tENS5_IJlSC_lEEESI_SJ_NS4_8TiledMMAINS4_8MMA_AtomIJNS4_26SM100_MMA_F16BF16_2x1SM_SSISI_SI_fLi128ELi128ELNS4_4UMMA5MajorE0ELSO_0ELNSN_7ScaleInE0ELSP_0EEEEEENS4_6LayoutINS5_IJSC_SC_SC_EEENS5_IJNSA_ILi0EEESU_SU_EEEEENS5_IJNS4_10UnderscoreESX_SX_EEEEENS4_28SM100_TMA_2SM_LOAD_MULTICASTENS4_14ComposedLayoutINS4_7SwizzleILi3ELi4ELi3EEENS4_18smem_ptr_flag_bitsILi16EEENSS_INS5_IJNSA_ILi8EEESG_EEENS5_IJSG_SC_EEEEEEEvNS4_8identityENS4_18SM100_TMA_2SM_LOADES1A_vS1B_EENS_8epilogue10collective18CollectiveEpilogueINS1E_23Sm100TmaWarpSpecializedILi4ELi2ELi16ELb1ELb0EEEJNS5_IJSG_SF_SG_EEENS5_IJNSS_ISG_SC_EENSS_INS5_IJNSA_ILi16EEESB_EEENS5_IJSC_SG_EEEEEEEESI_SJ_SI_SJ_NS1E_6fusion15FusionCallbacksIS1I_NS1Q_17LinearCombinationISI_fSI_fLNS_15FloatRoundStyleE2EEES1J_S1P_JEEENS4_5SM1004TMEM4LOAD26SM100_TMEM_LOAD_32dp32b16xENS4_13SM90_TMA_LOADENS11_INS12_ILi1ELi4ELi3EEES15_NSS_INS5_IJS16_S1L_EEENS5_IJS1L_SC_EEEEEEENS4_39AutoVectorizingCopyWithAssumedAlignmentILi128EEENS4_14SM90_TMA_STOREES25_S27_S27_EEEvvEEEEvNT_6ParamsE)
        /*0008*/ 	.word	0x00000044


	//----- nvinfo : EIATTR_FRAME_SIZE
	.align		4
.L_19:
        /*000c*/ 	.byte	0x04, 0x11
        /*000e*/ 	.short	(.L_21 - .L_20)
	.align		4
.L_20:
        /*0010*/ 	.word	index@($__internal_2_$__cuda_sm10x_tcgen05_guardrail_trap_unallocated_columns_being_dealloced)
        /*0014*/ 	.word	0x00000000


	//----- nvinfo : EIATTR_FRAME_SIZE
	.align		4
.L_21:
        /*0018*/ 	.byte	0x04, 0x11
        /*001a*/ 	.short	(.L_23 - .L_22)
	.align		4
.L_22:
        /*001c*/ 	.word	index@($__internal_1_$__cuda_sm10x_tcgen05_guardrail_trap_phase_invalid_during_alloc)
        /*0020*/ 	.word	0x00000000


	//----- nvinfo : EIATTR_FRAME_SIZE
	.align		4
.L_23:
        /*0024*/ 	.byte	0x04, 0x11
        /*0026*/ 	.short	(.L_25 - .L_24)
	.align		4
.L_24:
        /*0028*/ 	.word	index@($__internal_0_$__cuda_sm10x_tcgen05_guardrail_trap_col_being_dealloced_not_returned_by_alloc)
        /*002c*/ 	.word	0x00000000


	//----- nvinfo : EIATTR_FRAME_SIZE
	.align		4
.L_25:
        /*0030*/ 	.byte	0x04, 0x11
        /*0032*/ 	.short	(.L_27 - .L_26)
	.align		4
.L_26:
        /*0034*/ 	.word	index@(_ZN7cutlass13device_kernelINS_4gemm6kernel13GemmUniversalIN4cute5tupleIJiiiiEEENS1_10collective13CollectiveMmaINS1_35MainloopSm100TmaUmmaWarpSpecializedILi5ELi2ELi4ENS5_IJNS4_1CILi2EEESB_NSA_ILi1EEEEEEEENS5_IJNSA_ILi128EEESF_NSA_ILi64EEEEEENS_6half_tENS5_IJlSC_lEEESI_SJ_NS4_8TiledMMAINS4_8MMA_AtomIJNS4_26SM100_MMA_F16BF16_2x1SM_SSISI_SI_fLi128ELi128ELNS4_4UMMA5MajorE0ELSO_0ELNSN_7ScaleInE0ELSP_0EEEEEENS4_6LayoutINS5_IJSC_SC_SC_EEENS5_IJNSA_ILi0EEESU_SU_EEEEENS5_IJNS4_10UnderscoreESX_SX_EEEEENS4_28SM100_TMA_2SM_LOAD_MULTICASTENS4_14ComposedLayoutINS4_7SwizzleILi3ELi4ELi3EEENS4_18smem_ptr_flag_bitsILi16EEENSS_INS5_IJNSA_ILi8EEESG_EEENS5_IJSG_SC_EEEEEEEvNS4_8identityENS4_18SM100_TMA_2SM_LOADES1A_vS1B_EENS_8epilogue10collective18CollectiveEpilogueINS1E_23Sm100TmaWarpSpecializedILi4ELi2ELi16ELb1ELb0EEEJNS5_IJSG_SF_SG_EEENS5_IJNSS_ISG_SC_EENSS_INS5_IJNSA_ILi16EEESB_EEENS5_IJSC_SG_EEEEEEEESI_SJ_SI_SJ_NS1E_6fusion15FusionCallbacksIS1I_NS1Q_17LinearCombinationISI_fSI_fLNS_15FloatRoundStyleE2EEES1J_S1P_JEEENS4_5SM1004TMEM4LOAD26SM100_TMEM_LOAD_32dp32b16xENS4_13SM90_TMA_LOADENS11_INS12_ILi1ELi4ELi3EEES15_NSS_INS5_IJS16_S1L_EEENS5_IJS1L_SC_EEEEEEENS4_39AutoVectorizingCopyWithAssumedAlignmentILi128EEENS4_14SM90_TMA_STOREES25_S27_S27_EEEvvEEEEvNT_6ParamsE)
        /*0038*/ 	.word	0x00000000


	//----- nvinfo : EIATTR_MIN_STACK_SIZE
	.align		4
.L_27:
        /*003c*/ 	.byte	0x04, 0x12
        /*003e*/ 	.short	(.L_29 - .L_28)
	.align		4
.L_28:
        /*0040*/ 	.word	index@(_ZN7cutlass13device_kernelINS_4gemm6kernel13GemmUniversalIN4cute5tupleIJiiiiEEENS1_10collective13CollectiveMmaINS1_35MainloopSm100TmaUmmaWarpSpecializedILi5ELi2ELi4ENS5_IJNS4_1CILi2EEESB_NSA_ILi1EEEEEEEENS5_IJNSA_ILi128EEESF_NSA_ILi64EEEEEENS_6half_tENS5_IJlSC_lEEESI_SJ_NS4_8TiledMMAINS4_8MMA_AtomIJNS4_26SM100_MMA_F16BF16_2x1SM_SSISI_SI_fLi128ELi128ELNS4_4UMMA5MajorE0ELSO_0ELNSN_7ScaleInE0ELSP_0EEEEEENS4_6LayoutINS5_IJSC_SC_SC_EEENS5_IJNSA_ILi0EEESU_SU_EEEEENS5_IJNS4_10UnderscoreESX_SX_EEEEENS4_28SM100_TMA_2SM_LOAD_MULTICASTENS4_14ComposedLayoutINS4_7SwizzleILi3ELi4ELi3EEENS4_18smem_ptr_flag_bitsILi16EEENSS_INS5_IJNSA_ILi8EEESG_EEENS5_IJSG_SC_EEEEEEEvNS4_8identityENS4_18SM100_TMA_2SM_LOADES1A_vS1B_EENS_8epilogue10collective18CollectiveEpilogueINS1E_23Sm100TmaWarpSpecializedILi4ELi2ELi16ELb1ELb0EEEJNS5_IJSG_SF_SG_EEENS5_IJNSS_ISG_SC_EENSS_INS5_IJNSA_ILi16EEESB_EEENS5_IJSC_SG_EEEEEEEESI_SJ_SI_SJ_NS1E_6fusion15FusionCallbacksIS1I_NS1Q_17LinearCombinationISI_fSI_fLNS_15FloatRoundStyleE2EEES1J_S1P_JEEENS4_5SM1004TMEM4LOAD26SM100_TMEM_LOAD_32dp32b16xENS4_13SM90_TMA_LOADENS11_INS12_ILi1ELi4ELi3EEES15_NSS_INS5_IJS16_S1L_EEENS5_IJS1L_SC_EEEEEEENS4_39AutoVectorizingCopyWithAssumedAlignmentILi128EEENS4_14SM90_TMA_STOREES25_S27_S27_EEEvvEEEEvNT_6ParamsE)
        /*0044*/ 	.word	0x00000000
.L_29:


//--------------------- .nv.compat                --------------------------
	.section	.nv.compat,"",@"SHT_CUDA_COMPAT_INFO"
	.align	4
        /*0000*/ 	.byte	0x02, 0x09, 0x01, 0x00, 0x02, 0x02, 0x02, 0x00, 0x02, 0x05, 0x05, 0x00, 0x03, 0x07, 0x01, 0x01
        /*0010*/ 	.byte	0x02, 0x03, 0x01, 0x00, 0x02, 0x06, 0x01, 0x00, 0x04, 0x0b, 0x08, 0x00, 0x09, 0x00, 0x00, 0x00
        /*0020*/ 	.byte	0x00, 0x00, 0x00, 0x00


//--------------------- .nv.info._ZN7cutlass13device_kernelINS_4gemm6kernel13GemmUniversalIN4cute5tupleIJiiiiEEENS1_10collective13CollectiveMmaINS1_35MainloopSm100TmaUmmaWarpSpecializedILi5ELi2ELi4ENS5_IJNS4_1CILi2EEESB_NSA_ILi1EEEEEEEENS5_IJNSA_ILi128EEESF_NSA_ILi64EEEEEENS_6half_tENS5_IJlSC_lEEESI_SJ_NS4_8TiledMMAINS4_8MMA_AtomIJNS4_26SM100_MMA_F16BF16_2x1SM_SSISI_SI_fLi128ELi128ELNS4_4UMMA5MajorE0ELSO_0ELNSN_7ScaleInE0ELSP_0EEEEEENS4_6LayoutINS5_IJSC_SC_SC_EEENS5_IJNSA_ILi0EEESU_SU_EEEEENS5_IJNS4_10UnderscoreESX_SX_EEEEENS4_28SM100_TMA_2SM_LOAD_MULTICASTENS4_14ComposedLayoutINS4_7SwizzleILi3ELi4ELi3EEENS4_18smem_ptr_flag_bitsILi16EEENSS_INS5_IJNSA_ILi8EEESG_EEENS5_IJSG_SC_EEEEEEEvNS4_8identityENS4_18SM100_TMA_2SM_LOADES1A_vS1B_EENS_8epilogue10collective18CollectiveEpilogueINS1E_23Sm100TmaWarpSpecializedILi4ELi2ELi16ELb1ELb0EEEJNS5_IJSG_SF_SG_EEENS5_IJNSS_ISG_SC_EENSS_INS5_IJNSA_ILi16EEESB_EEENS5_IJSC_SG_EEEEEEEESI_SJ_SI_SJ_NS1E_6fusion15FusionCallbacksIS1I_NS1Q_17LinearCombinationISI_fSI_fLNS_15FloatRoundStyleE2EEES1J_S1P_JEEENS4_5SM1004TMEM4LOAD26SM100_TMEM_LOAD_32dp32b16xENS4_13SM90_TMA_LOADENS11_INS12_ILi1ELi4ELi3EEES15_NSS_INS5_IJS16_S1L_EEENS5_IJS1L_SC_EEEEEEENS4_39AutoVectorizingCopyWithAssumedAlignmentILi128EEENS4_14SM90_TMA_STOREES25_S27_S27_EEEvvEEEEvNT_6ParamsE --------------------------
	.section	.nv.info._ZN7cutlass13device_kernelINS_4gemm6kernel13GemmUniversalIN4cute5tupleIJiiiiEEENS1_10collective13CollectiveMmaINS1_35MainloopSm100TmaUmmaWarpSpecializedILi5ELi2ELi4ENS5_IJNS4_1CILi2EEESB_NSA_ILi1EEEEEEEENS5_IJNSA_ILi128EEESF_NSA_ILi64EEEEEENS_6half_tENS5_IJlSC_lEEESI_SJ_NS4_8TiledMMAINS4_8MMA_AtomIJNS4_26SM100_MMA_F16BF16_2x1SM_SSISI_SI_fLi128ELi128ELNS4_4UMMA5MajorE0ELSO_0ELNSN_7ScaleInE0ELSP_0EEEEEENS4_6LayoutINS5_IJSC_SC_SC_EEENS5_IJNSA_ILi0EEESU_SU_EEEEENS5_IJNS4_10UnderscoreESX_SX_EEEEENS4_28SM100_TMA_2SM_LOAD_MULTICASTENS4_14ComposedLayoutINS4_7SwizzleILi3ELi4ELi3EEENS4_18smem_ptr_flag_bitsILi16EEENSS_INS5_IJNSA_ILi8EEESG_EEENS5_IJSG_SC_EEEEEEEvNS4_8identityENS4_18SM100_TMA_2SM_LOADES1A_vS1B_EENS_8epilogue10collective18CollectiveEpilogueINS1E_23Sm100TmaWarpSpecializedILi4ELi2ELi16ELb1ELb0EEEJNS5_IJSG_SF_SG_EEENS5_IJNSS_ISG_SC_EENSS_INS5_IJNSA_ILi16EEESB_EEENS5_IJSC_SG_EEEEEEEESI_SJ_SI_SJ_NS1E_6fusion15FusionCallbacksIS1I_NS1Q_17LinearCombinationISI_fSI_fLNS_15FloatRoundStyleE2EEES1J_S1P_JEEENS4_5SM1004TMEM4LOAD26SM100_TMEM_LOAD_32dp32b16xENS4_13SM90_TMA_LOADENS11_INS12_ILi1ELi4ELi3EEES15_NSS_INS5_IJS16_S1L_EEENS5_IJS1L_SC_EEEEEEENS4_39AutoVectorizingCopyWithAssumedAlignmentILi128EEENS4_14SM90_TMA_STOREES25_S27_S27_EEEvvEEEEvNT_6ParamsE,"",@"SHT_CUDA_INFO"
	.sectionflags	@""
	.align	4


	//----- nvinfo : EIATTR_CUDA_API_VERSION
	.align		4
        /*0000*/ 	.byte	0x04, 0x37
        /*0002*/ 	.short	(.L_31 - .L_30)
.L_30:
        /*0004*/ 	.word	0x00000082


	//----- nvinfo : EIATTR_KPARAM_INFO
	.align		4
.L_31:
        /*0008*/ 	.byte	0x04, 0x17
        /*000a*/ 	.short	(.L_33 - .L_32)
.L_32:
        /*000c*/ 	.word	0x00000000
        /*0010*/ 	.short	0x0000
        /*0012*/ 	.short	0x0000
        /*0014*/ 	.byte	0x00, 0xf0, 0x01, 0x20


	//----- nvinfo : EIATTR_AT_ENTRY_FRAGMENTS
	.align		4
.L_33:
        /*0018*/ 	.byte	0x04, 0x4f
        /*001a*/ 	.short	(.L_35 - .L_34)


	//   ....[0]....
.L_34:
        /*001c*/ 	.word	0x00000007


	//----- nvinfo : EIATTR_RESERVED_SMEM_USED
	.align		4
.L_35:
        /*0020*/ 	.byte	0x01, 0x41
	.zero		2


	//----- nvinfo : EIATTR_SPARSE_MMA_MASK
	.align		4
        /*0024*/ 	.byte	0x03, 0x50
        /*0026*/ 	.short	0x0000


	//----- nvinfo : EIATTR_TCGEN05_2CTA_USED
	.align		4
        /*0028*/ 	.byte	0x01, 0x52
	.zero		2


	//----- nvinfo : EIATTR_MAXREG_COUNT
	.align		4
        /*002c*/ 	.byte	0x03, 0x1b
        /*002e*/ 	.short	0x00ff


	//----- nvinfo : EIATTR_NUM_BARRIERS
	.align		4
        /*0030*/ 	.byte	0x02, 0x4c
        /*0032*/ 	.byte	0x07
	.zero		1


	//----- nvinfo : EIATTR_EXTERNS
	.align		4
        /*0034*/ 	.byte	0x04, 0x0f
        /*0036*/ 	.short	(.L_37 - .L_36)


	//   ....[0]....
	.align		4
.L_36:
        /*0038*/ 	.word	index@(__assertfail)


	//----- nvinfo : EIATTR_MERCURY_ISA_VERSION
	.align		4
.L_37:
        /*003c*/ 	.byte	0x03, 0x5f
        /*003e*/ 	.short	0x0101


	//----- nvinfo : EIATTR_INT_WARP_WIDE_INSTR_OFFSETS
	.align		4
        /*0040*/ 	.byte	0x04, 0x31
        /*0042*/ 	.short	(.L_39 - .L_38)


	//   ....[0]....
.L_38:
        /*0044*/ 	.word	0x00000d90


	//   ....[1]....
        /*0048*/ 	.word	0x00000e30


	//   ....[2]....
        /*004c*/ 	.word	0x00004360


	//   ....[3]....
        /*0050*/ 	.word	0x00004390


	//   ....[4]....
        /*0054*/ 	.word	0x000043b0


	//   ....[5]....
        /*0058*/ 	.word	0x00004ef0


	//   ....[6]....
        /*005c*/ 	.word	0x00004f90


	//   ....[7]....
        /*0060*/ 	.word	0x00005050


	//   ....[8]....
        /*0064*/ 	.word	0x000050c0


	//   ....[9]....
        /*0068*/ 	.word	0x00005180


	//   ....[10]....
        /*006c*/ 	.word	0x00005220


	//   ....[11]....
        /*0070*/ 	.word	0x00005290


	//   ....[12]....
        /*0074*/ 	.word	0x00005350


	//   ....[13]....
        /*0078*/ 	.word	0x000053f0


	//   ....[14]....
        /*007c*/ 	.word	0x00005490


	//   ....[15]....
        /*0080*/ 	.word	0x00005580


	//   ....[16]....
        /*0084*/ 	.word	0x00005650


	//----- nvinfo : EIATTR_COOP_GROUP_MASK_REGIDS
	.align		4
.L_39:
        /*0088*/ 	.byte	0x04, 0x29
        /*008a*/ 	.short	(.L_41 - .L_40)


	//   ....[0]....
.L_40:
        /*008c*/ 	.word	0xffffffff


	//   ....[1]....
        /*0090*/ 	.word	0xffffffff


	//   ....[2]....
        /*0094*/ 	.word	0xffffffff


	//   ....[3]....
        /*0098*/ 	.word	0xffffffff


	//   ....[4]....
        /*009c*/ 	.word	0xffffffff


	//   ....[5]....
        /*00a0*/ 	.word	0xffffffff


	//   ....[6]....
        /*00a4*/ 	.word	0xffffffff


	//   ....[7]....
        /*00a8*/ 	.word	0xffffffff


	//   ....[8]....
        /*00ac*/ 	.word	0xffffffff


	//   ....[9]....
        /*00b0*/ 	.word	0xffffffff


	//   ....[10]....
        /*00b4*/ 	.word	0xffffffff


	//   ....[11]....
        /*00b8*/ 	.word	0xffffffff


	//   ....[12]....
        /*00bc*/ 	.word	0xffffffff


	//   ....[13]....
        /*00c0*/ 	.word	0xffffffff


	//----- nvinfo : EIATTR_COOP_GROUP_INSTR_OFFSETS
	.align		4
.L_41:
        /*00c4*/ 	.byte	0x04, 0x28
        /*00c6*/ 	.short	(.L_43 - .L_42)


	//   ....[0]....
.L_42:
        /*00c8*/ 	.word	0x000000b0


	//   ....[1]....
        /*00cc*/ 	.word	0x00000520


	//   ....[2]....
        /*00d0*/ 	.word	0x00000700


	//   ....[3]....
        /*00d4*/ 	.word	0x00000890


	//   ....[4]....
        /*00d8*/ 	.word	0x00000980


	//   ....[5]....
        /*00dc*/ 	.word	0x00000ae0


	//   ....[6]....
        /*00e0*/ 	.word	0x00000c70


	//   ....[7]....
        /*00e4*/ 	.word	0x00000eb0


	//   ....[8]....
        /*00e8*/ 	.word	0x00002200


	//   ....[9]....
        /*00ec*/ 	.word	0x00003140


	//   ....[10]....
        /*00f0*/ 	.word	0x00003610


	//   ....[11]....
        /*00f4*/ 	.word	0x00003640


	//   ....[12]....
        /*00f8*/ 	.word	0x00004260


	//   ....[13]....
        /*00fc*/ 	.word	0x00004470


	//----- nvinfo : EIATTR_VRC_CTA_INIT_COUNT
	.align		4
.L_43:
        /*0100*/ 	.byte	0x02, 0x4a
        /*0102*/ 	.byte	0x80
	.zero		1


	//----- nvinfo : EIATTR_SYSCALL_OFFSETS
	.align		4
        /*0104*/ 	.byte	0x04, 0x46
        /*0106*/ 	.short	(.L_45 - .L_44)


	//   ....[0]....
.L_44:
        /*0108*/ 	.word	0x000061f0


	//   ....[1]....
        /*010c*/ 	.word	0x000062e0


	//   ....[2]....
        /*0110*/ 	.word	0x00006a80


	//   ....[3]....
        /*0114*/ 	.word	0x000073b0


	//   ....[4]....
        /*0118*/ 	.word	0x00007c80


	//   ....[5]....
        /*011c*/ 	.word	0x00008550


	//----- nvinfo : EIATTR_MBARRIER_INSTR_OFFSETS
	.align		4
.L_45:
        /*0120*/ 	.byte	0x04, 0x39
        /*0122*/ 	.short	(.L_47 - .L_46)


	//   ....[0]....
.L_46:
        /*0124*/ 	.word	0x00000650
        /*0128*/ 	.word	0x000000ff
        /*012c*/ 	.word	0x00000000
        /*0130*/ 	.short	0x0100
        /*0132*/ 	.byte	0x04
	.zero		1


	//   ....[1]....
        /*0134*/ 	.word	0x00000660
        /*0138*/ 	.word	0x000000ff
        /*013c*/ 	.word	0x00000028
        /*0140*/ 	.short	0x0100
        /*0142*/ 	.byte	0x04
	.zero		1


	//   ....[2]....
        /*0144*/ 	.word	0x00000670
        /*0148*/ 	.word	0x000000ff
        /*014c*/ 	.word	0x00000008
        /*0150*/ 	.short	0x0100
        /*0152*/ 	.byte	0x04
	.zero		1


	//   ....[3]....
        /*0154*/ 	.word	0x00000680
        /*0158*/ 	.word	0x000000ff
        /*015c*/ 	.word	0x00000030
        /*0160*/ 	.short	0x0100
        /*0162*/ 	.byte	0x04
	.zero		1


	//   ....[4]....
        /*0164*/ 	.word	0x00000690
        /*0168*/ 	.word	0x000000ff
        /*016c*/ 	.word	0x00000010
        /*0170*/ 	.short	0x0100
        /*0172*/ 	.byte	0x04
	.zero		1


	//   ....[5]....
        /*0174*/ 	.word	0x000006a0
        /*0178*/ 	.word	0x000000ff
        /*017c*/ 	.word	0x00000038
        /*0180*/ 	.short	0x0100
        /*0182*/ 	.byte	0x04
	.zero		1


	//   ....[6]....
        /*0184*/ 	.word	0x000006b0
        /*0188*/ 	.word	0x000000ff
        /*018c*/ 	.word	0x00000018
        /*0190*/ 	.short	0x0100
        /*0192*/ 	.byte	0x04
	.zero		1


	//   ....[7]....
        /*0194*/ 	.word	0x000006c0
        /*0198*/ 	.word	0x000000ff
        /*019c*/ 	.word	0x00000040
        /*01a0*/ 	.short	0x0100
        /*01a2*/ 	.byte	0x04
	.zero		1


	//   ....[8]....
        /*01a4*/ 	.word	0x000006d0
        /*01a8*/ 	.word	0x000000ff
        /*01ac*/ 	.word	0x00000020
        /*01b0*/ 	.short	0x0100
        /*01b2*/ 	.byte	0x04
	.zero		1


	//   ....[9]....
        /*01b4*/ 	.word	0x000006e0
        /*01b8*/ 	.word	0x000000ff
        /*01bc*/ 	.word	0x00000048
        /*01c0*/ 	.short	0x0100
        /*01c2*/ 	.byte	0x04
	.zero		1


	//   ....[10]....
        /*01c4*/ 	.word	0x00000800
        /*01c8*/ 	.word	0x000000ff
        /*01cc*/ 	.word	0x00000050
        /*01d0*/ 	.short	0x0100
        /*01d2*/ 	.byte	0x04
	.zero		1


	//   ....[11]....
        /*01d4*/ 	.word	0x00000810
        /*01d8*/ 	.word	0x000000ff
        /*01dc*/ 	.word	0x00000070
        /*01e0*/ 	.short	0x0100
        /*01e2*/ 	.byte	0x04
	.zero		1


	//   ....[12]....
        /*01e4*/ 	.word	0x00000820
        /*01e8*/ 	.word	0x000000ff
        /*01ec*/ 	.word	0x00000058
        /*01f0*/ 	.short	0x0100
        /*01f2*/ 	.byte	0x04
	.zero		1


	//   ....[13]....
        /*01f4*/ 	.word	0x00000830
        /*01f8*/ 	.word	0x000000ff
        /*01fc*/ 	.word	0x00000078
        /*0200*/ 	.short	0x0100
        /*0202*/ 	.byte	0x04
	.zero		1


	//   ....[14]....
        /*0204*/ 	.word	0x00000840
        /*0208*/ 	.word	0x000000ff
        /*020c*/ 	.word	0x00000060
        /*0210*/ 	.short	0x0100
        /*0212*/ 	.byte	0x04
	.zero		1


	//   ....[15]....
        /*0214*/ 	.word	0x00000850
        /*0218*/ 	.word	0x000000ff
        /*021c*/ 	.word	0x00000080
        /*0220*/ 	.short	0x0100
        /*0222*/ 	.byte	0x04
	.zero		1


	//   ....[16]....
        /*0224*/ 	.word	0x00000860
        /*0228*/ 	.word	0x000000ff
        /*022c*/ 	.word	0x00000068
        /*0230*/ 	.short	0x0100
        /*0232*/ 	.byte	0x04
	.zero		1


	//   ....[17]....
        /*0234*/ 	.word	0x00000870
        /*0238*/ 	.word	0x000000ff
        /*023c*/ 	.word	0x00000088
        /*0240*/ 	.short	0x0100
        /*0242*/ 	.byte	0x04
	.zero		1


	//   ....[18]....
        /*0244*/ 	.word	0x00000950
        /*0248*/ 	.word	0x000000ff
        /*024c*/ 	.word	0x00000090
        /*0250*/ 	.short	0x0100
        /*0252*/ 	.byte	0x06
	.zero		1


	//   ....[19]....
        /*0254*/ 	.word	0x00000960
        /*0258*/ 	.word	0x000000ff
        /*025c*/ 	.word	0x00000098
        /*0260*/ 	.short	0x0100
        /*0262*/ 	.byte	0x06
	.zero		1


	//   ....[20]....
        /*0264*/ 	.word	0x00000a90
        /*0268*/ 	.word	0x000000ff
        /*026c*/ 	.word	0x000000a0
        /*0270*/ 	.short	0x0100
        /*0272*/ 	.byte	0x06
	.zero		1


	//   ....[21]....
        /*0274*/ 	.word	0x00000aa0
        /*0278*/ 	.word	0x000000ff
        /*027c*/ 	.word	0x000000b0
        /*0280*/ 	.short	0x0100
        /*0282*/ 	.byte	0x06
	.zero		1


	//   ....[22]....
        /*0284*/ 	.word	0x00000ab0
        /*0288*/ 	.word	0x000000ff
        /*028c*/ 	.word	0x000000a8
        /*0290*/ 	.short	0x0100
        /*0292*/ 	.byte	0x06
	.zero		1


	//   ....[23]....
        /*0294*/ 	.word	0x00000ac0
        /*0298*/ 	.word	0x000000ff
        /*029c*/ 	.word	0x000000b8
        /*02a0*/ 	.short	0x0100
        /*02a2*/ 	.byte	0x06
	.zero		1


	//   ....[24]....
        /*02a4*/ 	.word	0x00000be0
        /*02a8*/ 	.word	0x000000ff
        /*02ac*/ 	.word	0x000000c0
        /*02b0*/ 	.short	0x0100
        /*02b2*/ 	.byte	0x04
	.zero		1


	//   ....[25]....
        /*02b4*/ 	.word	0x00000bf0
        /*02b8*/ 	.word	0x000000ff
        /*02bc*/ 	.word	0x000000e0
        /*02c0*/ 	.short	0x0100
        /*02c2*/ 	.byte	0x04
	.zero		1


	//   ....[26]....
        /*02c4*/ 	.word	0x00000c00
        /*02c8*/ 	.word	0x000000ff
        /*02cc*/ 	.word	0x000000c8
        /*02d0*/ 	.short	0x0100
        /*02d2*/ 	.byte	0x04
	.zero		1


	//   ....[27]....
        /*02d4*/ 	.word	0x00000c10
        /*02d8*/ 	.word	0x000000ff
        /*02dc*/ 	.word	0x000000e8
        /*02e0*/ 	.short	0x0100
        /*02e2*/ 	.byte	0x04
	.zero		1


	//   ....[28]....
        /*02e4*/ 	.word	0x00000c20
        /*02e8*/ 	.word	0x000000ff
        /*02ec*/ 	.word	0x000000d0
        /*02f0*/ 	.short	0x0100
        /*02f2*/ 	.byte	0x04
	.zero		1


	//   ....[29]....
        /*02f4*/ 	.word	0x00000c30
        /*02f8*/ 	.word	0x000000ff
        /*02fc*/ 	.word	0x000000f0
        /*0300*/ 	.short	0x0100
        /*0302*/ 	.byte	0x04
	.zero		1


	//   ....[30]....
        /*0304*/ 	.word	0x00000c40
        /*0308*/ 	.word	0x000000ff
        /*030c*/ 	.word	0x000000d8
        /*0310*/ 	.short	0x0100
        /*0312*/ 	.byte	0x04
	.zero		1


	//   ....[31]....
        /*0314*/ 	.word	0x00000c50
        /*0318*/ 	.word	0x000000ff
        /*031c*/ 	.word	0x000000f8
        /*0320*/ 	.short	0x0100
        /*0322*/ 	.byte	0x04
	.zero		1


	//   ....[32]....
        /*0324*/ 	.word	0x00000d40
        /*0328*/ 	.word	0x000000ff
        /*032c*/ 	.word	0x00000100
        /*0330*/ 	.short	0x0100
        /*0332*/ 	.byte	0x04
	.zero		1


	//   ....[33]....
        /*0334*/ 	.word	0x00000d50
        /*0338*/ 	.word	0x000000ff
        /*033c*/ 	.word	0x00000110
        /*0340*/ 	.short	0x0100
        /*0342*/ 	.byte	0x04
	.zero		1


	//   ....[34]....
        /*0344*/ 	.word	0x00000d60
        /*0348*/ 	.word	0x000000ff
        /*034c*/ 	.word	0x00000108
        /*0350*/ 	.short	0x0100
        /*0352*/ 	.byte	0x04
	.zero		1


	//   ....[35]....
        /*0354*/ 	.word	0x00000d70
        /*0358*/ 	.word	0x000000ff
        /*035c*/ 	.word	0x00000118
        /*0360*/ 	.short	0x0100
        /*0362*/ 	.byte	0x04
	.zero		1


	//   ....[36]....
        /*0364*/ 	.word	0x00000e70
        /*0368*/ 	.word	0x000000ff
        /*036c*/ 	.word	0x00000120
        /*0370*/ 	.short	0x0100
        /*0372*/ 	.byte	0x06
	.zero		1


	//   ....[37]....
        /*0374*/ 	.word	0x00001a20
        /*0378*/ 	.word	0x00000000
        /*037c*/ 	.word	0x00000110
        /*0380*/ 	.short	0x010a
        /*0382*/ 	.byte	0xff
	.zero		1


	//   ....[38]....
        /*0384*/ 	.word	0x00001a50
        /*0388*/ 	.word	0x00000000
        /*038c*/ 	.word	0x00000100
        /*0390*/ 	.short	0x0101
        /*0392*/ 	.byte	0xff
	.zero		1


	//   ....[39]....
        /*0394*/ 	.word	0x00001b10
        /*0398*/ 	.word	0x000000ff
        /*039c*/ 	.word	0x00000028
        /*03a0*/ 	.short	0x010a
        /*03a2*/ 	.byte	0x04
	.zero		1


	//   ....[40]....
        /*03a4*/ 	.word	0x00001be0
        /*03a8*/ 	.word	0x000000ff
        /*03ac*/ 	.word	0x00000028
        /*03b0*/ 	.short	0x010a
        /*03b2*/ 	.byte	0x21
	.zero		1


	//   ....[41]....
        /*03b4*/ 	.word	0x00001d90
        /*03b8*/ 	.word	0x000000ff
        /*03bc*/ 	.word	0x00000028
        /*03c0*/ 	.short	0x010a
        /*03c2*/ 	.byte	0x05
	.zero		1


	//   ....[42]....
        /*03c4*/ 	.word	0x00001ea0
        /*03c8*/ 	.word	0x000000ff
        /*03cc*/ 	.word	0x00000098
        /*03d0*/ 	.short	0x0101
        /*03d2*/ 	.byte	0x06
	.zero		1


	//   ....[43]....
        /*03d4*/ 	.word	0x00001ec0
        /*03d8*/ 	.word	0x000000ff
        /*03dc*/ 	.word	0x00000028
        /*03e0*/ 	.short	0x010a
        /*03e2*/ 	.byte	0x04
	.zero		1


	//   ....[44]....
        /*03e4*/ 	.word	0x00001f40
        /*03e8*/ 	.word	0x000000ff
        /*03ec*/ 	.word	0x00000028
        /*03f0*/ 	.short	0x010a
        /*03f2*/ 	.byte	0x11
	.zero		1


	//   ....[45]....
        /*03f4*/ 	.word	0x000020d0
        /*03f8*/ 	.word	0x000000ff
        /*03fc*/ 	.word	0x00000028
        /*0400*/ 	.short	0x010a
        /*0402*/ 	.byte	0x05
	.zero		1


	//   ....[46]....
        /*0404*/ 	.word	0x00002230
        /*0408*/ 	.word	0x00000003
        /*040c*/ 	.word	0x000000a0
        /*0410*/ 	.short	0x010a
        /*0412*/ 	.byte	0xff
	.zero		1


	//   ....[47]....
        /*0414*/ 	.word	0x00002380
        /*0418*/ 	.word	0x00000000
        /*041c*/ 	.word	0x00000000
        /*0420*/ 	.short	0x0101
        /*0422*/ 	.byte	0xff
	.zero		1


	//   ....[48]....
        /*0424*/ 	.word	0x00002930
        /*0428*/ 	.word	0x000000ff
        /*042c*/ 	.word	0x00000000
        /*0430*/ 	.short	0x010a
        /*0432*/ 	.byte	0x04
	.zero		1


	//   ....[49]....
        /*0434*/ 	.word	0x000029c0
        /*0438*/ 	.word	0x000000ff
        /*043c*/ 	.word	0x00000000
        /*0440*/ 	.short	0x010a
        /*0442*/ 	.byte	0x05
	.zero		1


	//   ....[50]....
        /*0444*/ 	.word	0x00002a50
        /*0448*/ 	.word	0x000000ff
        /*044c*/ 	.word	0x00000000
        /*0450*/ 	.short	0x010a
        /*0452*/ 	.byte	0x05
	.zero		1


	//   ....[51]....
        /*0454*/ 	.word	0x00002ae0
        /*0458*/ 	.word	0x000000ff
        /*045c*/ 	.word	0x00000000
        /*0460*/ 	.short	0x010a
        /*0462*/ 	.byte	0x05
	.zero		1


	//   ....[52]....
        /*0464*/ 	.word	0x00002b80
        /*0468*/ 	.word	0x00000000
        /*046c*/ 	.word	0x00000000
        /*0470*/ 	.short	0x010a
        /*0472*/ 	.byte	0xff
	.zero		1


	//   ....[53]....
        /*0474*/ 	.word	0x00002ca0
        /*0478*/ 	.word	0x00000002
        /*047c*/ 	.word	0x00000100
        /*0480*/ 	.short	0x010a
        /*0482*/ 	.byte	0xff
	.zero		1


	//   ....[54]....
        /*0484*/ 	.word	0x00002d10
        /*0488*/ 	.word	0x00000002
        /*048c*/ 	.word	0x00000000
        /*0490*/ 	.short	0x0101
        /*0492*/ 	.byte	0xff
	.zero		1


	//   ....[55]....
        /*0494*/ 	.word	0x00002d30
        /*0498*/ 	.word	0x000000ff
        /*049c*/ 	.word	0x000000b0
        /*04a0*/ 	.short	0x010a
        /*04a2*/ 	.byte	0x04
	.zero		1


	//   ....[56]....
        /*04a4*/ 	.word	0x00002e50
        /*04a8*/ 	.word	0x00000002
        /*04ac*/ 	.word	0x000000a0
        /*04b0*/ 	.short	0x010a
        /*04b2*/ 	.byte	0xff
	.zero		1


	//   ....[57]....
        /*04b4*/ 	.word	0x00002f50
        /*04b8*/ 	.word	0x00000002
        /*04bc*/ 	.word	0x00000000
        /*04c0*/ 	.short	0x0101
        /*04c2*/ 	.byte	0xff
	.zero		1


	//   ....[58]....
        /*04c4*/ 	.word	0x00002fe0
        /*04c8*/ 	.word	0x000000ff
        /*04cc*/ 	.word	0x000000b0
        /*04d0*/ 	.short	0x0106
        /*04d2*/ 	.byte	0x04
	.zero		1


	//   ....[59]....
        /*04d4*/ 	.word	0x00003000
        /*04d8*/ 	.word	0x000000ff
        /*04dc*/ 	.word	0x000000b0
        /*04e0*/ 	.short	0x010a
        /*04e2*/ 	.byte	0x04
	.zero		1


	//   ....[60]....
        /*04e4*/ 	.word	0x00003090
        /*04e8*/ 	.word	0x000000ff
        /*04ec*/ 	.word	0x000000b0
        /*04f0*/ 	.short	0x0106
        /*04f2*/ 	.byte	0x07
	.zero		1


	//   ....[61]....
        /*04f4*/ 	.word	0x000030d0
        /*04f8*/ 	.word	0x00000000
        /*04fc*/ 	.word	0x000000b0
        /*0500*/ 	.short	0x010a
        /*0502*/ 	.byte	0xff
	.zero		1


	//   ....[62]....
        /*0504*/ 	.word	0x00003310
        /*0508*/ 	.word	0x000000ff
        /*050c*/ 	.word	0x00000008
        /*0510*/ 	.short	0x010a
        /*0512*/ 	.byte	0x05
	.zero		1


	//   ....[63]....
        /*0514*/ 	.word	0x00003330
        /*0518*/ 	.word	0x000000ff
        /*051c*/ 	.word	0x00000008
        /*0520*/ 	.short	0x010a
        /*0522*/ 	.byte	0x05
	.zero		1


	//   ....[64]....
        /*0524*/ 	.word	0x000034c0
        /*0528*/ 	.word	0x000000ff
        /*052c*/ 	.word	0x00000008
        /*0530*/ 	.short	0x010a
        /*0532*/ 	.byte	0x05
	.zero		1


	//   ....[65]....
        /*0534*/ 	.word	0x000034e0
        /*0538*/ 	.word	0x000000ff
        /*053c*/ 	.word	0x00000008
        /*0540*/ 	.short	0x010a
        /*0542*/ 	.byte	0x05
	.zero		1


	//   ....[66]....
        /*0544*/ 	.word	0x000035a0
        /*0548*/ 	.word	0x000000ff
        /*054c*/ 	.word	0x00000000
        /*0550*/ 	.short	0x0101
        /*0552*/ 	.byte	0x04
	.zero		1


	//   ....[67]....
        /*0554*/ 	.word	0x000038e0
        /*0558*/ 	.word	0x00000000
        /*055c*/ 	.word	0x000000a0
        /*0560*/ 	.short	0x010a
        /*0562*/ 	.byte	0xff
	.zero		1


	//   ....[68]....
        /*0564*/ 	.word	0x000039a0
        /*0568*/ 	.word	0x00000000
        /*056c*/ 	.word	0x00000000
        /*0570*/ 	.short	0x0101
        /*0572*/ 	.byte	0xff
	.zero		1


	//   ....[69]....
        /*0574*/ 	.word	0x00003a60
        /*0578*/ 	.word	0x000000ff
        /*057c*/ 	.word	0x00000000
        /*0580*/ 	.short	0x010a
        /*0582*/ 	.byte	0x04
	.zero		1


	//   ....[70]....
        /*0584*/ 	.word	0x00003a70
        /*0588*/ 	.word	0x000000ff
        /*058c*/ 	.word	0x000000e0
        /*0590*/ 	.short	0x010a
        /*0592*/ 	.byte	0x1f
	.zero		1


	//   ....[71]....
        /*0594*/ 	.word	0x00003b20
        /*0598*/ 	.word	0x000000ff
        /*059c*/ 	.word	0x00000000
        /*05a0*/ 	.short	0x010a
        /*05a2*/ 	.byte	0x05
	.zero		1


	//   ....[72]....
        /*05a4*/ 	.word	0x00003c50
        /*05a8*/ 	.word	0x000000ff
        /*05ac*/ 	.word	0x00000000
        /*05b0*/ 	.short	0x010a
        /*05b2*/ 	.byte	0x04
	.zero		1


	//   ....[73]....
        /*05b4*/ 	.word	0x00003f50
        /*05b8*/ 	.word	0x000000ff
        /*05bc*/ 	.word	0x00000000
        /*05c0*/ 	.short	0x010a
        /*05c2*/ 	.byte	0x04
	.zero		1


	//   ....[74]....
        /*05c4*/ 	.word	0x00003fe0
        /*05c8*/ 	.word	0x000000ff
        /*05cc*/ 	.word	0x00000000
        /*05d0*/ 	.short	0x010a
        /*05d2*/ 	.byte	0x05
	.zero		1


	//   ....[75]....
        /*05d4*/ 	.word	0x00004070
        /*05d8*/ 	.word	0x000000ff
        /*05dc*/ 	.word	0x00000000
        /*05e0*/ 	.short	0x010a
        /*05e2*/ 	.byte	0x05
	.zero		1


	//   ....[76]....
        /*05e4*/ 	.word	0x00004110
        /*05e8*/ 	.word	0x00000000
        /*05ec*/ 	.word	0x00000000
        /*05f0*/ 	.short	0x010a
        /*05f2*/ 	.byte	0xff
	.zero		1


	//   ....[77]....
        /*05f4*/ 	.word	0x00004150
        /*05f8*/ 	.word	0x00000000
        /*05fc*/ 	.word	0x00000000
        /*0600*/ 	.short	0x010a
        /*0602*/ 	.byte	0xff
	.zero		1


	//   ....[78]....
        /*0604*/ 	.word	0x000041c0
        /*0608*/ 	.word	0x000000ff
        /*060c*/ 	.word	0x00000000
        /*0610*/ 	.short	0x0101
        /*0612*/ 	.byte	0x04
	.zero		1


	//   ....[79]....
        /*0614*/ 	.word	0x00004200
        /*0618*/ 	.word	0x000000ff
        /*061c*/ 	.word	0x00000120
        /*0620*/ 	.short	0x010a
        /*0622*/ 	.byte	0x1a
	.zero		1


	//   ....[80]....
        /*0624*/ 	.word	0x00004250
        /*0628*/ 	.word	0x000000ff
        /*062c*/ 	.word	0x00000000
        /*0630*/ 	.short	0x0101
        /*0632*/ 	.byte	0x04
	.zero		1


	//   ....[81]....
        /*0634*/ 	.word	0x000046f0
        /*0638*/ 	.word	0x0000000c
        /*063c*/ 	.word	0x000000a0
        /*0640*/ 	.short	0x010a
        /*0642*/ 	.byte	0xff
	.zero		1


	//   ....[82]....
        /*0644*/ 	.word	0x00004860
        /*0648*/ 	.word	0x00000000
        /*064c*/ 	.word	0x00000000
        /*0650*/ 	.short	0x0101
        /*0652*/ 	.byte	0xff
	.zero		1


	//   ....[83]....
        /*0654*/ 	.word	0x00004cf0
        /*0658*/ 	.word	0x000000ff
        /*065c*/ 	.word	0x00000098
        /*0660*/ 	.short	0x010a
        /*0662*/ 	.byte	0x15
	.zero		1


	//   ....[84]....
        /*0664*/ 	.word	0x00004e70
        /*0668*/ 	.word	0x000000ff
        /*066c*/ 	.word	0x00000070
        /*0670*/ 	.short	0x010a
        /*0672*/ 	.byte	0x15
	.zero		1


	//   ....[85]....
        /*0674*/ 	.word	0x00005070
        /*0678*/ 	.word	0x000000ff
        /*067c*/ 	.word	0x00000050
        /*0680*/ 	.short	0x010b
        /*0682*/ 	.byte	0x15
	.zero		1


	//   ....[86]....
        /*0684*/ 	.word	0x00005080
        /*0688*/ 	.word	0x000000ff
        /*068c*/ 	.word	0x00000000
        /*0690*/ 	.short	0x0101
        /*0692*/ 	.byte	0x06
	.zero		1


	//   ....[87]....
        /*0694*/ 	.word	0x00005090
        /*0698*/ 	.word	0x000000ff
        /*069c*/ 	.word	0x00000078
        /*06a0*/ 	.short	0x010a
        /*06a2*/ 	.byte	0x15
	.zero		1


	//   ....[88]....
        /*06a4*/ 	.word	0x00005240
        /*06a8*/ 	.word	0x000000ff
        /*06ac*/ 	.word	0x00000058
        /*06b0*/ 	.short	0x010b
        /*06b2*/ 	.byte	0x15
	.zero		1


	//   ....[89]....
        /*06b4*/ 	.word	0x00005250
        /*06b8*/ 	.word	0x000000ff
        /*06bc*/ 	.word	0x00000000
        /*06c0*/ 	.short	0x0101
        /*06c2*/ 	.byte	0x06
	.zero		1


	//   ....[90]....
        /*06c4*/ 	.word	0x00005260
        /*06c8*/ 	.word	0x000000ff
        /*06cc*/ 	.word	0x00000080
        /*06d0*/ 	.short	0x010a
        /*06d2*/ 	.byte	0x15
	.zero		1


	//   ....[91]....
        /*06d4*/ 	.word	0x00005410
        /*06d8*/ 	.word	0x000000ff
        /*06dc*/ 	.word	0x00000060
        /*06e0*/ 	.short	0x010b
        /*06e2*/ 	.byte	0x15
	.zero		1


	//   ....[92]....
        /*06e4*/ 	.word	0x00005420
        /*06e8*/ 	.word	0x000000ff
        /*06ec*/ 	.word	0x00000000
        /*06f0*/ 	.short	0x0101
        /*06f2*/ 	.byte	0x06
	.zero		1


	//   ....[93]....
        /*06f4*/ 	.word	0x00005430
        /*06f8*/ 	.word	0x000000ff
        /*06fc*/ 	.word	0x00000088
        /*0700*/ 	.short	0x010a
        /*0702*/ 	.byte	0x15
	.zero		1


	//   ....[94]....
        /*0704*/ 	.word	0x00005670
        /*0708*/ 	.word	0x000000ff
        /*070c*/ 	.word	0x00000068
        /*0710*/ 	.short	0x010b
        /*0712*/ 	.byte	0x15
	.zero		1


	//   ....[95]....
        /*0714*/ 	.word	0x00005680
        /*0718*/ 	.word	0x000000ff
        /*071c*/ 	.word	0x00000000
        /*0720*/ 	.short	0x0101
        /*0722*/ 	.byte	0x25
	.zero		1


	//   ....[96]....
        /*0724*/ 	.word	0x000056c0
        /*0728*/ 	.word	0x000000ff
        /*072c*/ 	.word	0x00000070
        /*0730*/ 	.short	0x010a
        /*0732*/ 	.byte	0x15
	.zero		1


	//   ....[97]....
        /*0734*/ 	.word	0x000056e0
        /*0738*/ 	.word	0x000000ff
        /*073c*/ 	.word	0x00000078
        /*0740*/ 	.short	0x010a
        /*0742*/ 	.byte	0x15
	.zero		1


	//   ....[98]....
        /*0744*/ 	.word	0x00005700
        /*0748*/ 	.word	0x000000ff
        /*074c*/ 	.word	0x00000080
        /*0750*/ 	.short	0x010a
        /*0752*/ 	.byte	0x15
	.zero		1


	//   ....[99]....
        /*0754*/ 	.word	0x00005740
        /*0758*/ 	.word	0x00000000
        /*075c*/ 	.word	0x00000088
        /*0760*/ 	.short	0x010a
        /*0762*/ 	.byte	0xff
	.zero		1


	//   ....[100]....
        /*0764*/ 	.word	0x00005a80
        /*0768*/ 	.word	0x00000003
        /*076c*/ 	.word	0x000000a0
        /*0770*/ 	.short	0x010a
        /*0772*/ 	.byte	0xff
	.zero		1


	//   ....[101]....
        /*0774*/ 	.word	0x00005c00
        /*0778*/ 	.word	0x00000000
        /*077c*/ 	.word	0x00000000
        /*0780*/ 	.short	0x0101
        /*0782*/ 	.byte	0xff
	.zero		1


	//   ....[102]....
        /*0784*/ 	.word	0x00006740
        /*0788*/ 	.word	0x000000ff
        /*078c*/ 	.word	0x00000050
        /*0790*/ 	.short	0x010a
        /*0792*/ 	.byte	0x2b
	.zero		1


	//   ....[103]....
        /*0794*/ 	.word	0x00006780
        /*0798*/ 	.word	0x00000035
        /*079c*/ 	.word	0x000000c0
        /*07a0*/ 	.short	0x010a
        /*07a2*/ 	.byte	0xff
	.zero		1


	//   ....[104]....
        /*07a4*/ 	.word	0x00006890
        /*07a8*/ 	.word	0x000000ff
        /*07ac*/ 	.word	0x00000050
        /*07b0*/ 	.short	0x010a
        /*07b2*/ 	.byte	0x2b
	.zero		1


	//   ....[105]....
        /*07b4*/ 	.word	0x00006960
        /*07b8*/ 	.word	0x00000035
        /*07bc*/ 	.word	0x000000c0
        /*07c0*/ 	.short	0x010a
        /*07c2*/ 	.byte	0xff
	.zero		1


	//   ....[106]....
        /*07c4*/ 	.word	0x00007120
        /*07c8*/ 	.word	0x00000000
        /*07cc*/ 	.word	0x00000000
        /*07d0*/ 	.short	0x0101
        /*07d2*/ 	.byte	0xff
	.zero		1


	//   ....[107]....
        /*07d4*/ 	.word	0x00007130
        /*07d8*/ 	.word	0x00000002
        /*07dc*/ 	.word	0x00000050
        /*07e0*/ 	.short	0x010a
        /*07e2*/ 	.byte	0xff
	.zero		1


	//   ....[108]....
        /*07e4*/ 	.word	0x000071f0
        /*07e8*/ 	.word	0x00000002
        /*07ec*/ 	.word	0x00000050
        /*07f0*/ 	.short	0x010a
        /*07f2*/ 	.byte	0xff
	.zero		1


	//   ....[109]....
        /*07f4*/ 	.word	0x000079f0
        /*07f8*/ 	.word	0x00000000
        /*07fc*/ 	.word	0x00000000
        /*0800*/ 	.short	0x0101
        /*0802*/ 	.byte	0xff
	.zero		1


	//   ....[110]....
        /*0804*/ 	.word	0x00007a10
        /*0808*/ 	.word	0x00000002
        /*080c*/ 	.word	0x00000050
        /*0810*/ 	.short	0x010a
        /*0812*/ 	.byte	0xff
	.zero		1


	//   ....[111]....
        /*0814*/ 	.word	0x00007ac0
        /*0818*/ 	.word	0x00000002
        /*081c*/ 	.word	0x00000050
        /*0820*/ 	.short	0x010a
        /*0822*/ 	.byte	0xff
	.zero		1


	//   ....[112]....
        /*0824*/ 	.word	0x000082c0
        /*0828*/ 	.word	0x00000000
        /*082c*/ 	.word	0x00000000
        /*0830*/ 	.short	0x0101
        /*0832*/ 	.byte	0xff
	.zero		1


	//   ....[113]....
        /*0834*/ 	.word	0x000082e0
        /*0838*/ 	.word	0x00000003
        /*083c*/ 	.word	0x00000050
        /*0840*/ 	.short	0x010a
        /*0842*/ 	.byte	0xff
	.zero		1


	//   ....[114]....
        /*0844*/ 	.word	0x00008390
        /*0848*/ 	.word	0x00000003
        /*084c*/ 	.word	0x00000050
        /*0850*/ 	.short	0x010a
        /*0852*/ 	.byte	0xff
	.zero		1


	//   ....[115]....
        /*0854*/ 	.word	0x00008640
        /*0858*/ 	.word	0x00000035
        /*085c*/ 	.word	0x00000000
        /*0860*/ 	.short	0x0101
        /*0862*/ 	.byte	0xff
	.zero		1


	//   ....[116]....
        /*0864*/ 	.word	0x00008be0
        /*0868*/ 	.word	0x00000000
        /*086c*/ 	.word	0x00000000
        /*0870*/ 	.short	0x0101
        /*0872*/ 	.byte	0xff
	.zero		1


	//   ....[117]....
        /*0874*/ 	.word	0x00008e70
        /*0878*/ 	.word	0x000000ff
        /*087c*/ 	.word	0x00000000
        /*0880*/ 	.short	0x0101
        /*0882*/ 	.byte	0x04
	.zero		1


	//   ....[118]....
        /*0884*/ 	.word	0x00008e90
        /*0888*/ 	.word	0x00000000
        /*088c*/ 	.word	0x00000110
        /*0890*/ 	.short	0x010a
        /*0892*/ 	.byte	0xff
	.zero		1


	//   ....[119]....
        /*0894*/ 	.word	0x00008ef0
        /*0898*/ 	.word	0x00000000
        /*089c*/ 	.word	0x00000028
        /*08a0*/ 	.short	0x010a
        /*08a2*/ 	.byte	0xff
	.zero		1


	//   ....[120]....
        /*08a4*/ 	.word	0x00008f50
        /*08a8*/ 	.word	0x00000000
        /*08ac*/ 	.word	0x00000028
        /*08b0*/ 	.short	0x010a
        /*08b2*/ 	.byte	0xff
	.zero		1


	//   ....[121]....
        /*08b4*/ 	.word	0x00008fa0
        /*08b8*/ 	.word	0x00000003
        /*08bc*/ 	.word	0x000000a0
        /*08c0*/ 	.short	0x010a
        /*08c2*/ 	.byte	0xff
	.zero		1


	//   ....[122]....
        /*08c4*/ 	.word	0x00009000
        /*08c8*/ 	.word	0x00000000
        /*08cc*/ 	.word	0x00000000
        /*08d0*/ 	.short	0x010a
        /*08d2*/ 	.byte	0xff
	.zero		1


	//   ....[123]....
        /*08d4*/ 	.word	0x00009060
        /*08d8*/ 	.word	0x00000000
        /*08dc*/ 	.word	0x00000000
        /*08e0*/ 	.short	0x010a
        /*08e2*/ 	.byte	0xff
	.zero		1


	//   ....[124]....
        /*08e4*/ 	.word	0x000090c0
        /*08e8*/ 	.word	0x00000000
        /*08ec*/ 	.word	0x00000000
        /*08f0*/ 	.short	0x010a
        /*08f2*/ 	.byte	0xff
	.zero		1


	//   ....[125]....
        /*08f4*/ 	.word	0x00009120
        /*08f8*/ 	.word	0x00000000
        /*08fc*/ 	.word	0x00000000
        /*0900*/ 	.short	0x010a
        /*0902*/ 	.byte	0xff
	.zero		1


	//   ....[126]....
        /*0904*/ 	.word	0x00009170
        /*0908*/ 	.word	0x00000002
        /*090c*/ 	.word	0x00000100
        /*0910*/ 	.short	0x010a
        /*0912*/ 	.byte	0xff
	.zero		1


	//   ....[127]....
        /*0914*/ 	.word	0x000091d0
        /*0918*/ 	.word	0x00000002
        /*091c*/ 	.word	0x000000b0
        /*0920*/ 	.short	0x010a
        /*0922*/ 	.byte	0xff
	.zero		1


	//   ....[128]....
        /*0924*/ 	.word	0x00009220
        /*0928*/ 	.word	0x00000002
        /*092c*/ 	.word	0x000000a0
        /*0930*/ 	.short	0x010a
        /*0932*/ 	.byte	0xff
	.zero		1


	//   ....[129]....
        /*0934*/ 	.word	0x00009280
        /*0938*/ 	.word	0x00000000
        /*093c*/ 	.word	0x000000b0
        /*0940*/ 	.short	0x010a
        /*0942*/ 	.byte	0xff
	.zero		1


	//   ....[130]....
        /*0944*/ 	.word	0x000092e0
        /*0948*/ 	.word	0x00000005
        /*094c*/ 	.word	0x00000008
        /*0950*/ 	.short	0x010a
        /*0952*/ 	.byte	0xff
	.zero		1


	//   ....[131]....
        /*0954*/ 	.word	0x000093c0
        /*0958*/ 	.word	0x00000000
        /*095c*/ 	.word	0x00000008
        /*0960*/ 	.short	0x010a
        /*0962*/ 	.byte	0xff
	.zero		1


	//   ....[132]....
        /*0964*/ 	.word	0x00009410
        /*0968*/ 	.word	0x00000000
        /*096c*/ 	.word	0x000000a0
        /*0970*/ 	.short	0x010a
        /*0972*/ 	.byte	0xff
	.zero		1


	//   ....[133]....
        /*0974*/ 	.word	0x00009470
        /*0978*/ 	.word	0x00000000
        /*097c*/ 	.word	0x000000e0
        /*0980*/ 	.short	0x010a
        /*0982*/ 	.byte	0xff
	.zero		1


	//   ....[134]....
        /*0984*/ 	.word	0x000094d0
        /*0988*/ 	.word	0x00000000
        /*098c*/ 	.word	0x00000000
        /*0990*/ 	.short	0x010a
        /*0992*/ 	.byte	0xff
	.zero		1


	//   ....[135]....
        /*0994*/ 	.word	0x00009530
        /*0998*/ 	.word	0x00000000
        /*099c*/ 	.word	0x00000000
        /*09a0*/ 	.short	0x010a
        /*09a2*/ 	.byte	0xff
	.zero		1


	//   ....[136]....
        /*09a4*/ 	.word	0x00009590
        /*09a8*/ 	.word	0x00000000
        /*09ac*/ 	.word	0x00000000
        /*09b0*/ 	.short	0x010a
        /*09b2*/ 	.byte	0xff
	.zero		1


	//   ....[137]....
        /*09b4*/ 	.word	0x000095f0
        /*09b8*/ 	.word	0x00000000
        /*09bc*/ 	.word	0x00000000
        /*09c0*/ 	.short	0x010a
        /*09c2*/ 	.byte	0xff
	.zero		1


	//   ....[138]....
        /*09c4*/ 	.word	0x00009650
        /*09c8*/ 	.word	0x00000000
        /*09cc*/ 	.word	0x00000120
        /*09d0*/ 	.short	0x010a
        /*09d2*/ 	.byte	0xff
	.zero		1


	//   ....[139]....
        /*09d4*/ 	.word	0x000096a0
        /*09d8*/ 	.word	0x0000000c
        /*09dc*/ 	.word	0x000000a0
        /*09e0*/ 	.short	0x010a
        /*09e2*/ 	.byte	0xff
	.zero		1


	//   ....[140]....
        /*09e4*/ 	.word	0x00009700
        /*09e8*/ 	.word	0x00000000
        /*09ec*/ 	.word	0x00000098
        /*09f0*/ 	.short	0x010a
        /*09f2*/ 	.byte	0xff
	.zero		1


	//   ....[141]....
        /*09f4*/ 	.word	0x00009760
        /*09f8*/ 	.word	0x00000000
        /*09fc*/ 	.word	0x00000070
        /*0a00*/ 	.short	0x010a
        /*0a02*/ 	.byte	0xff
	.zero		1


	//   ....[142]....
        /*0a04*/ 	.word	0x000097c0
        /*0a08*/ 	.word	0x00000000
        /*0a0c*/ 	.word	0x00000078
        /*0a10*/ 	.short	0x010a
        /*0a12*/ 	.byte	0xff
	.zero		1


	//   ....[143]....
        /*0a14*/ 	.word	0x00009820
        /*0a18*/ 	.word	0x00000000
        /*0a1c*/ 	.word	0x00000080
        /*0a20*/ 	.short	0x010a
        /*0a22*/ 	.byte	0xff
	.zero		1


	//   ....[144]....
        /*0a24*/ 	.word	0x00009880
        /*0a28*/ 	.word	0x00000000
        /*0a2c*/ 	.word	0x00000088
        /*0a30*/ 	.short	0x010a
        /*0a32*/ 	.byte	0xff
	.zero		1


	//   ....[145]....
        /*0a34*/ 	.word	0x000098e0
        /*0a38*/ 	.word	0x00000000
        /*0a3c*/ 	.word	0x00000070
        /*0a40*/ 	.short	0x010a
        /*0a42*/ 	.byte	0xff
	.zero		1


	//   ....[146]....
        /*0a44*/ 	.word	0x00009940
        /*0a48*/ 	.word	0x00000000
        /*0a4c*/ 	.word	0x00000078
        /*0a50*/ 	.short	0x010a
        /*0a52*/ 	.byte	0xff
	.zero		1


	//   ....[147]....
        /*0a54*/ 	.word	0x000099a0
        /*0a58*/ 	.word	0x00000000
        /*0a5c*/ 	.word	0x00000080
        /*0a60*/ 	.short	0x010a
        /*0a62*/ 	.byte	0xff
	.zero		1


	//   ....[148]....
        /*0a64*/ 	.word	0x000099f0
        /*0a68*/ 	.word	0x00000003
        /*0a6c*/ 	.word	0x000000a0
        /*0a70*/ 	.short	0x010a
        /*0a72*/ 	.byte	0xff
	.zero		1


	//   ....[149]....
        /*0a74*/ 	.word	0x00009a50
        /*0a78*/ 	.word	0x00000002
        /*0a7c*/ 	.word	0x00000050
        /*0a80*/ 	.short	0x010a
        /*0a82*/ 	.byte	0xff
	.zero		1


	//   ....[150]....
        /*0a84*/ 	.word	0x00009aa0
        /*0a88*/ 	.word	0x00000035
        /*0a8c*/ 	.word	0x000000c0
        /*0a90*/ 	.short	0x010a
        /*0a92*/ 	.byte	0xff
	.zero		1


	//   ....[151]....
        /*0a94*/ 	.word	0x00009af0
        /*0a98*/ 	.word	0x00000002
        /*0a9c*/ 	.word	0x00000050
        /*0aa0*/ 	.short	0x010a
        /*0aa2*/ 	.byte	0xff
	.zero		1


	//   ....[152]....
        /*0aa4*/ 	.word	0x00009b40
        /*0aa8*/ 	.word	0x00000002
        /*0aac*/ 	.word	0x00000050
        /*0ab0*/ 	.short	0x010a
        /*0ab2*/ 	.byte	0xff
	.zero		1


	//   ....[153]....
        /*0ab4*/ 	.word	0x00009b90
        /*0ab8*/ 	.word	0x00000003
        /*0abc*/ 	.word	0x00000050
        /*0ac0*/ 	.short	0x010a
        /*0ac2*/ 	.byte	0xff
	.zero		1


	//----- nvinfo : EIATTR_NUM_MBARRIERS
	.align		4
.L_47:
        /*0ac4*/ 	.byte	0x03, 0x38
        /*0ac6*/ 	.short	0x0025


	//----- nvinfo : EIATTR_EXIT_INSTR_OFFSETS
	.align		4
        /*0ac8*/ 	.byte	0x04, 0x1c
        /*0aca*/ 	.short	(.L_49 - .L_48)


	//   ....[0]....
.L_48:
        /*0acc*/ 	.word	0x00002bb0


	//   ....[1]....
        /*0ad0*/ 	.word	0x000030a0


	//   ....[2]....
        /*0ad4*/ 	.word	0x00003100


	//   ....[3]....
        /*0ad8*/ 	.word	0x00004480


	//   ....[4]....
        /*0adc*/ 	.word	0x00005770


	//   ....[5]....
        /*0ae0*/ 	.word	0x000057b0


	//   ....[6]....
        /*0ae4*/ 	.word	0x00008d60


	//   ....[7]....
        /*0ae8*/ 	.word	0x00008de0


	//   ....[8]....
        /*0aec*/ 	.word	0x00008e10


	//   ....[9]....
        /*0af0*/ 	.word	0x00008e80


	//----- nvinfo : EIATTR_MAX_THREADS
	.align		4
.L_49:
        /*0af4*/ 	.byte	0x04, 0x05
        /*0af6*/ 	.short	(.L_51 - .L_50)
.L_50:
        /*0af8*/ 	.word	0x00000100
        /*0afc*/ 	.word	0x00000001
        /*0b00*/ 	.word	0x00000001


	//----- nvinfo : EIATTR_CRS_STACK_SIZE
	.align		4
.L_51:
        /*0b04*/ 	.byte	0x04, 0x1e
        /*0b06*/ 	.short	(.L_53 - .L_52)
.L_52:
        /*0b08*/ 	.word	0x00000000


	//----- nvinfo : EIATTR_CBANK_PARAM_SIZE
	.align		4
.L_53:
        /*0b0c*/ 	.byte	0x03, 0x19
        /*0b0e*/ 	.short	0x0800


	//----- nvinfo : EIATTR_PARAM_CBANK
	.align		4
        /*0b10*/ 	.byte	0x04, 0x0a
        /*0b12*/ 	.short	(.L_55 - .L_54)
	.align		4
.L_54:
        /*0b14*/ 	.word	index@(.nv.constant0._ZN7cutlass13device_kernelINS_4gemm6kernel13GemmUniversalIN4cute5tupleIJiiiiEEENS1_10collective13CollectiveMmaINS1_35MainloopSm100TmaUmmaWarpSpecializedILi5ELi2ELi4ENS5_IJNS4_1CILi2EEESB_NSA_ILi1EEEEEEEENS5_IJNSA_ILi128EEESF_NSA_ILi64EEEEEENS_6half_tENS5_IJlSC_lEEESI_SJ_NS4_8TiledMMAINS4_8MMA_AtomIJNS4_26SM100_MMA_F16BF16_2x1SM_SSISI_SI_fLi128ELi128ELNS4_4UMMA5MajorE0ELSO_0ELNSN_7ScaleInE0ELSP_0EEEEEENS4_6LayoutINS5_IJSC_SC_SC_EEENS5_IJNSA_ILi0EEESU_SU_EEEEENS5_IJNS4_10UnderscoreESX_SX_EEEEENS4_28SM100_TMA_2SM_LOAD_MULTICASTENS4_14ComposedLayoutINS4_7SwizzleILi3ELi4ELi3EEENS4_18smem_ptr_flag_bitsILi16EEENSS_INS5_IJNSA_ILi8EEESG_EEENS5_IJSG_SC_EEEEEEEvNS4_8identityENS4_18SM100_TMA_2SM_LOADES1A_vS1B_EENS_8epilogue10collective18CollectiveEpilogueINS1E_23Sm100TmaWarpSpecializedILi4ELi2ELi16ELb1ELb0EEEJNS5_IJSG_SF_SG_EEENS5_IJNSS_ISG_SC_EENSS_INS5_IJNSA_ILi16EEESB_EEENS5_IJSC_SG_EEEEEEEESI_SJ_SI_SJ_NS1E_6fusion15FusionCallbacksIS1I_NS1Q_17LinearCombinationISI_fSI_fLNS_15FloatRoundStyleE2EEES1J_S1P_JEEENS4_5SM1004TMEM4LOAD26SM100_TMEM_LOAD_32dp32b16xENS4_13SM90_TMA_LOADENS11_INS12_ILi1ELi4ELi3EEES15_NSS_INS5_IJS16_S1L_EEENS5_IJS1L_SC_EEEEEEENS4_39AutoVectorizingCopyWithAssumedAlignmentILi128EEENS4_14SM90_TMA_STOREES25_S27_S27_EEEvvEEEEvNT_6ParamsE)
        /*0b18*/ 	.short	0x0380
        /*0b1a*/ 	.short	0x0800


	//----- nvinfo : EIATTR_SW_WAR
	.align		4
.L_55:
        /*0b1c*/ 	.byte	0x04, 0x36
        /*0b1e*/ 	.short	(.L_57 - .L_56)
.L_56:
        /*0b20*/ 	.word	0x00000008
.L_57:


//--------------------- .nv.callgraph             --------------------------
	.section	.nv.callgraph,"",@"SHT_CUDA_CALLGRAPH"
	.align	4
	.sectionentsize	8
	.align		4
        /*0000*/ 	.word	0x00000000
	.align		4
        /*0004*/ 	.word	0xffffffff
	.align		4
        /*0008*/ 	.word	index@(_ZN7cutlass13device_kernelINS_4gemm6kernel13GemmUniversalIN4cute5tupleIJiiiiEEENS1_10collective13CollectiveMmaINS1_35MainloopSm100TmaUmmaWarpSpecializedILi5ELi2ELi4ENS5_IJNS4_1CILi2EEESB_NSA_ILi1EEEEEEEENS5_IJNSA_ILi128EEESF_NSA_ILi64EEEEEENS_6half_tENS5_IJlSC_lEEESI_SJ_NS4_8TiledMMAINS4_8MMA_AtomIJNS4_26SM100_MMA_F16BF16_2x1SM_SSISI_SI_fLi128ELi128ELNS4_4UMMA5MajorE0ELSO_0ELNSN_7ScaleInE0ELSP_0EEEEEENS4_6LayoutINS5_IJSC_SC_SC_EEENS5_IJNSA_ILi0EEESU_SU_EEEEENS5_IJNS4_10UnderscoreESX_SX_EEEEENS4_28SM100_TMA_2SM_LOAD_MULTICASTENS4_14ComposedLayoutINS4_7SwizzleILi3ELi4ELi3EEENS4_18smem_ptr_flag_bitsILi16EEENSS_INS5_IJNSA_ILi8EEESG_EEENS5_IJSG_SC_EEEEEEEvNS4_8identityENS4_18SM100_TMA_2SM_LOADES1A_vS1B_EENS_8epilogue10collective18CollectiveEpilogueINS1E_23Sm100TmaWarpSpecializedILi4ELi2ELi16ELb1ELb0EEEJNS5_IJSG_SF_SG_EEENS5_IJNSS_ISG_SC_EENSS_INS5_IJNSA_ILi16EEESB_EEENS5_IJSC_SG_EEEEEEEESI_SJ_SI_SJ_NS1E_6fusion15FusionCallbacksIS1I_NS1Q_17LinearCombinationISI_fSI_fLNS_15FloatRoundStyleE2EEES1J_S1P_JEEENS4_5SM1004TMEM4LOAD26SM100_TMEM_LOAD_32dp32b16xENS4_13SM90_TMA_LOADENS11_INS12_ILi1ELi4ELi3EEES15_NSS_INS5_IJS16_S1L_EEENS5_IJS1L_SC_EEEEEEENS4_39AutoVectorizingCopyWithAssumedAlignmentILi128EEENS4_14SM90_TMA_STOREES25_S27_S27_EEEvvEEEEvNT_6ParamsE)
	.align		4
        /*000c*/ 	.word	index@(__assertfail)
	.align		4
        /*0010*/ 	.word	0x00000000
	.align		4
        /*0014*/ 	.word	0xfffffffe
	.align		4
        /*0018*/ 	.word	0x00000000
	.align		4
        /*001c*/ 	.word	0xfffffffd
	.align		4
        /*0020*/ 	.word	0x00000000
	.align		4
        /*0024*/ 	.word	0xfffffffc


//--------------------- .nv.constant4             --------------------------
	.section	.nv.constant4,"a",@progbits
	.align	8
	.align		8
.nv.constant4:
        /*0000*/ 	.dword	__assertfail
	.align		8
        /*0008*/ 	.dword	__unnamed_1
	.align		8
        /*0010*/ 	.dword	__unnamed_2
	.align		8
        /*0018*/ 	.dword	_ZN40_INTERNAL_0a6df330_4_k_cu_1d9186a0_364054cuda3std3__45__cpo5beginE
	.align		8
        /*0020*/ 	.dword	_ZN40_INTERNAL_0a6df330_4_k_cu_1d9186a0_364054cuda3std3__45__cpo3endE
	.align		8
        /*0028*/ 	.dword	_ZN40_INTERNAL_0a6df330_4_k_cu_1d9186a0_364054cuda3std3__45__cpo6cbeginE
	.align		8
        /*0030*/ 	.dword	_ZN40_INTERNAL_0a6df330_4_k_cu_1d9186a0_364054cuda3std3__45__cpo4cendE
	.align		8
        /*0038*/ 	.dword	_ZN40_INTERNAL_0a6df330_4_k_cu_1d9186a0_364054cuda3std3__442_GLOBAL__N__0a6df330_4_k_cu_1d9186a0_364056ignoreE
	.align		8
        /*0040*/ 	.dword	_ZN40_INTERNAL_0a6df330_4_k_cu_1d9186a0_364054cuda3std3__419piecewise_constructE
	.align		8
        /*0048*/ 	.dword	_ZN40_INTERNAL_0a6df330_4_k_cu_1d9186a0_364054cuda3std3__48in_placeE
	.align		8
        /*0050*/ 	.dword	_ZN40_INTERNAL_0a6df330_4_k_cu_1d9186a0_364054cuda3std6ranges3__45__cpo4swapE
	.align		8
        /*0058*/ 	.dword	_ZN40_INTERNAL_0a6df330_4_k_cu_1d9186a0_364054cuda3std6ranges3__45__cpo9iter_moveE
	.align		8
        /*0060*/ 	.dword	_ZN40_INTERNAL_0a6df330_4_k_cu_1d9186a0_364054cute7productE
	.align		8
        /*0068*/ 	.dword	_ZN40_INTERNAL_0a6df330_4_k_cu_1d9186a0_364054cute1_E
	.align		8
        /*0070*/ 	.dword	$str$25
	.align		8
        /*0078*/ 	.dword	$str$26
	.align		8
        /*0080*/ 	.dword	$str$27
	.align		8
        /*0088*/ 	.dword	$str$28


//--------------------- .text._ZN7cutlass13device_kernelINS_4gemm6kernel13GemmUniversalIN4cute5tupleIJiiiiEEENS1_10collective13CollectiveMmaINS1_35MainloopSm100TmaUmmaWarpSpecializedILi5ELi2ELi4ENS5_IJNS4_1CILi2EEESB_NSA_ILi1EEEEEEEENS5_IJNSA_ILi128EEESF_NSA_ILi64EEEEEENS_6half_tENS5_IJlSC_lEEESI_SJ_NS4_8TiledMMAINS4_8MMA_AtomIJNS4_26SM100_MMA_F16BF16_2x1SM_SSISI_SI_fLi128ELi128ELNS4_4UMMA5MajorE0ELSO_0ELNSN_7ScaleInE0ELSP_0EEEEEENS4_6LayoutINS5_IJSC_SC_SC_EEENS5_IJNSA_ILi0EEESU_SU_EEEEENS5_IJNS4_10UnderscoreESX_SX_EEEEENS4_28SM100_TMA_2SM_LOAD_MULTICASTENS4_14ComposedLayoutINS4_7SwizzleILi3ELi4ELi3EEENS4_18smem_ptr_flag_bitsILi16EEENSS_INS5_IJNSA_ILi8EEESG_EEENS5_IJSG_SC_EEEEEEEvNS4_8identityENS4_18SM100_TMA_2SM_LOADES1A_vS1B_EENS_8epilogue10collective18CollectiveEpilogueINS1E_23Sm100TmaWarpSpecializedILi4ELi2ELi16ELb1ELb0EEEJNS5_IJSG_SF_SG_EEENS5_IJNSS_ISG_SC_EENSS_INS5_IJNSA_ILi16EEESB_EEENS5_IJSC_SG_EEEEEEEESI_SJ_SI_SJ_NS1E_6fusion15FusionCallbacksIS1I_NS1Q_17LinearCombinationISI_fSI_fLNS_15FloatRoundStyleE2EEES1J_S1P_JEEENS4_5SM1004TMEM4LOAD26SM100_TMEM_LOAD_32dp32b16xENS4_13SM90_TMA_LOADENS11_INS12_ILi1ELi4ELi3EEES15_NSS_INS5_IJS16_S1L_EEENS5_IJS1L_SC_EEEEEEENS4_39AutoVectorizingCopyWithAssumedAlignmentILi128EEENS4_14SM90_TMA_STOREES25_S27_S27_EEEvvEEEEvNT_6ParamsE --------------------------
	.section	.text._ZN7cutlass13device_kernelINS_4gemm6kernel13GemmUniversalIN4cute5tupleIJiiiiEEENS1_10collective13CollectiveMmaINS1_35MainloopSm100TmaUmmaWarpSpecializedILi5ELi2ELi4ENS5_IJNS4_1CILi2EEESB_NSA_ILi1EEEEEEEENS5_IJNSA_ILi128EEESF_NSA_ILi64EEEEEENS_6half_tENS5_IJlSC_lEEESI_SJ_NS4_8TiledMMAINS4_8MMA_AtomIJNS4_26SM100_MMA_F16BF16_2x1SM_SSISI_SI_fLi128ELi128ELNS4_4UMMA5MajorE0ELSO_0ELNSN_7ScaleInE0ELSP_0EEEEEENS4_6LayoutINS5_IJSC_SC_SC_EEENS5_IJNSA_ILi0EEESU_SU_EEEEENS5_IJNS4_10UnderscoreESX_SX_EEEEENS4_28SM100_TMA_2SM_LOAD_MULTICASTENS4_14ComposedLayoutINS4_7SwizzleILi3ELi4ELi3EEENS4_18smem_ptr_flag_bitsILi16EEENSS_INS5_IJNSA_ILi8EEESG_EEENS5_IJSG_SC_EEEEEEEvNS4_8identityENS4_18SM100_TMA_2SM_LOADES1A_vS1B_EENS_8epilogue10collective18CollectiveEpilogueINS1E_23Sm100TmaWarpSpecializedILi4ELi2ELi16ELb1ELb0EEEJNS5_IJSG_SF_SG_EEENS5_IJNSS_ISG_SC_EENSS_INS5_IJNSA_ILi16EEESB_EEENS5_IJSC_SG_EEEEEEEESI_SJ_SI_SJ_NS1E_6fusion15FusionCallbacksIS1I_NS1Q_17LinearCombinationISI_fSI_fLNS_15FloatRoundStyleE2EEES1J_S1P_JEEENS4_5SM1004TMEM4LOAD26SM100_TMEM_LOAD_32dp32b16xENS4_13SM90_TMA_LOADENS11_INS12_ILi1ELi4ELi3EEES15_NSS_INS5_IJS16_S1L_EEENS5_IJS1L_SC_EEEEEEENS4_39AutoVectorizingCopyWithAssumedAlignmentILi128EEENS4_14SM90_TMA_STOREES25_S27_S27_EEEvvEEEEvNT_6ParamsE,"ax",@progbits
	.align	128
.text._ZN7cutlass13device_kernelINS_4gemm6kernel13GemmUniversalIN4cute5tupleIJiiiiEEENS1_10collective13CollectiveMmaINS1_35MainloopSm100TmaUmmaWarpSpecializedILi5ELi2ELi4ENS5_IJNS4_1CILi2EEESB_NSA_ILi1EEEEEEEENS5_IJNSA_ILi128EEESF_NSA_ILi64EEEEEENS_6half_tENS5_IJlSC_lEEESI_SJ_NS4_8TiledMMAINS4_8MMA_AtomIJNS4_26SM100_MMA_F16BF16_2x1SM_SSISI_SI_fLi128ELi128ELNS4_4UMMA5MajorE0ELSO_0ELNSN_7ScaleInE0ELSP_0EEEEEENS4_6LayoutINS5_IJSC_SC_SC_EEENS5_IJNSA_ILi0EEESU_SU_EEEEENS5_IJNS4_10UnderscoreESX_SX_EEEEENS4_28SM100_TMA_2SM_LOAD_MULTICASTENS4_14ComposedLayoutINS4_7SwizzleILi3ELi4ELi3EEENS4_18smem_ptr_flag_bitsILi16EEENSS_INS5_IJNSA_ILi8EEESG_EEENS5_IJSG_SC_EEEEEEEvNS4_8identityENS4_18SM100_TMA_2SM_LOADES1A_vS1B_EENS_8epilogue10collective18CollectiveEpilogueINS1E_23Sm100TmaWarpSpecializedILi4ELi2ELi16ELb1ELb0EEEJNS5_IJSG_SF_SG_EEENS5_IJNSS_ISG_SC_EENSS_INS5_IJNSA_ILi16EEESB_EEENS5_IJSC_SG_EEEEEEEESI_SJ_SI_SJ_NS1E_6fusion15FusionCallbacksIS1I_NS1Q_17LinearCombinationISI_fSI_fLNS_15FloatRoundStyleE2EEES1J_S1P_JEEENS4_5SM1004TMEM4LOAD26SM100_TMEM_LOAD_32dp32b16xENS4_13SM90_TMA_LOADENS11_INS12_ILi1ELi4ELi3EEES15_NSS_INS5_IJS16_S1L_EEENS5_IJS1L_SC_EEEEEEENS4_39AutoVectorizingCopyWithAssumedAlignmentILi128EEENS4_14SM90_TMA_STOREES25_S27_S27_EEEvvEEEEvNT_6ParamsE:
        .type           _ZN7cutlass13device_kernelINS_4gemm6kernel13GemmUniversalIN4cute5tupleIJiiiiEEENS1_10collective13CollectiveMmaINS1_35MainloopSm100TmaUmmaWarpSpecializedILi5ELi2ELi4ENS5_IJNS4_1CILi2EEESB_NSA_ILi1EEEEEEEENS5_IJNSA_ILi128EEESF_NSA_ILi64EEEEEENS_6half_tENS5_IJlSC_lEEESI_SJ_NS4_8TiledMMAINS4_8MMA_AtomIJNS4_26SM100_MMA_F16BF16_2x1SM_SSISI_SI_fLi128ELi128ELNS4_4UMMA5MajorE0ELSO_0ELNSN_7ScaleInE0ELSP_0EEEEEENS4_6LayoutINS5_IJSC_SC_SC_EEENS5_IJNSA_ILi0EEESU_SU_EEEEENS5_IJNS4_10UnderscoreESX_SX_EEEEENS4_28SM100_TMA_2SM_LOAD_MULTICASTENS4_14ComposedLayoutINS4_7SwizzleILi3ELi4ELi3EEENS4_18smem_ptr_flag_bitsILi16EEENSS_INS5_IJNSA_ILi8EEESG_EEENS5_IJSG_SC_EEEEEEEvNS4_8identityENS4_18SM100_TMA_2SM_LOADES1A_vS1B_EENS_8epilogue10collective18CollectiveEpilogueINS1E_23Sm100TmaWarpSpecializedILi4ELi2ELi16ELb1ELb0EEEJNS5_IJSG_SF_SG_EEENS5_IJNSS_ISG_SC_EENSS_INS5_IJNSA_ILi16EEESB_EEENS5_IJSC_SG_EEEEEEEESI_SJ_SI_SJ_NS1E_6fusion15FusionCallbacksIS1I_NS1Q_17LinearCombinationISI_fSI_fLNS_15FloatRoundStyleE2EEES1J_S1P_JEEENS4_5SM1004TMEM4LOAD26SM100_TMEM_LOAD_32dp32b16xENS4_13SM90_TMA_LOADENS11_INS12_ILi1ELi4ELi3EEES15_NSS_INS5_IJS16_S1L_EEENS5_IJS1L_SC_EEEEEEENS4_39AutoVectorizingCopyWithAssumedAlignmentILi128EEENS4_14SM90_TMA_STOREES25_S27_S27_EEEvvEEEEvNT_6ParamsE,@function
        .size           _ZN7cutlass13device_kernelINS_4gemm6kernel13GemmUniversalIN4cute5tupleIJiiiiEEENS1_10collective13CollectiveMmaINS1_35MainloopSm100TmaUmmaWarpSpecializedILi5ELi2ELi4ENS5_IJNS4_1CILi2EEESB_NSA_ILi1EEEEEEEENS5_IJNSA_ILi128EEESF_NSA_ILi64EEEEEENS_6half_tENS5_IJlSC_lEEESI_SJ_NS4_8TiledMMAINS4_8MMA_AtomIJNS4_26SM100_MMA_F16BF16_2x1SM_SSISI_SI_fLi128ELi128ELNS4_4UMMA5MajorE0ELSO_0ELNSN_7ScaleInE0ELSP_0EEEEEENS4_6LayoutINS5_IJSC_SC_SC_EEENS5_IJNSA_ILi0EEESU_SU_EEEEENS5_IJNS4_10UnderscoreESX_SX_EEEEENS4_28SM100_TMA_2SM_LOAD_MULTICASTENS4_14ComposedLayoutINS4_7SwizzleILi3ELi4ELi3EEENS4_18smem_ptr_flag_bitsILi16EEENSS_INS5_IJNSA_ILi8EEESG_EEENS5_IJSG_SC_EEEEEEEvNS4_8identityENS4_18SM100_TMA_2SM_LOADES1A_vS1B_EENS_8epilogue10collective18CollectiveEpilogueINS1E_23Sm100TmaWarpSpecializedILi4ELi2ELi16ELb1ELb0EEEJNS5_IJSG_SF_SG_EEENS5_IJNSS_ISG_SC_EENSS_INS5_IJNSA_ILi16EEESB_EEENS5_IJSC_SG_EEEEEEEESI_SJ_SI_SJ_NS1E_6fusion15FusionCallbacksIS1I_NS1Q_17LinearCombinationISI_fSI_fLNS_15FloatRoundStyleE2EEES1J_S1P_JEEENS4_5SM1004TMEM4LOAD26SM100_TMEM_LOAD_32dp32b16xENS4_13SM90_TMA_LOADENS11_INS12_ILi1ELi4ELi3EEES15_NSS_INS5_IJS16_S1L_EEENS5_IJS1L_SC_EEEEEEENS4_39AutoVectorizingCopyWithAssumedAlignmentILi128EEENS4_14SM90_TMA_STOREES25_S27_S27_EEEvvEEEEvNT_6ParamsE,(.L_x_200 - _ZN7cutlass13device_kernelINS_4gemm6kernel13GemmUniversalIN4cute5tupleIJiiiiEEENS1_10collective13CollectiveMmaINS1_35MainloopSm100TmaUmmaWarpSpecializedILi5ELi2ELi4ENS5_IJNS4_1CILi2EEESB_NSA_ILi1EEEEEEEENS5_IJNSA_ILi128EEESF_NSA_ILi64EEEEEENS_6half_tENS5_IJlSC_lEEESI_SJ_NS4_8TiledMMAINS4_8MMA_AtomIJNS4_26SM100_MMA_F16BF16_2x1SM_SSISI_SI_fLi128ELi128ELNS4_4UMMA5MajorE0ELSO_0ELNSN_7ScaleInE0ELSP_0EEEEEENS4_6LayoutINS5_IJSC_SC_SC_EEENS5_IJNSA_ILi0EEESU_SU_EEEEENS5_IJNS4_10UnderscoreESX_SX_EEEEENS4_28SM100_TMA_2SM_LOAD_MULTICASTENS4_14ComposedLayoutINS4_7SwizzleILi3ELi4ELi3EEENS4_18smem_ptr_flag_bitsILi16EEENSS_INS5_IJNSA_ILi8EEESG_EEENS5_IJSG_SC_EEEEEEEvNS4_8identityENS4_18SM100_TMA_2SM_LOADES1A_vS1B_EENS_8epilogue10collective18CollectiveEpilogueINS1E_23Sm100TmaWarpSpecializedILi4ELi2ELi16ELb1ELb0EEEJNS5_IJSG_SF_SG_EEENS5_IJNSS_ISG_SC_EENSS_INS5_IJNSA_ILi16EEESB_EEENS5_IJSC_SG_EEEEEEEESI_SJ_SI_SJ_NS1E_6fusion15FusionCallbacksIS1I_NS1Q_17LinearCombinationISI_fSI_fLNS_15FloatRoundStyleE2EEES1J_S1P_JEEENS4_5SM1004TMEM4LOAD26SM100_TMEM_LOAD_32dp32b16xENS4_13SM90_TMA_LOADENS11_INS12_ILi1ELi4ELi3EEES15_NSS_INS5_IJS16_S1L_EEENS5_IJS1L_SC_EEEEEEENS4_39AutoVectorizingCopyWithAssumedAlignmentILi128EEENS4_14SM90_TMA_STOREES25_S27_S27_EEEvvEEEEvNT_6ParamsE)
        .other          _ZN7cutlass13device_kernelINS_4gemm6kernel13GemmUniversalIN4cute5tupleIJiiiiEEENS1_10collective13CollectiveMmaINS1_35MainloopSm100TmaUmmaWarpSpecializedILi5ELi2ELi4ENS5_IJNS4_1CILi2EEESB_NSA_ILi1EEEEEEEENS5_IJNSA_ILi128EEESF_NSA_ILi64EEEEEENS_6half_tENS5_IJlSC_lEEESI_SJ_NS4_8TiledMMAINS4_8MMA_AtomIJNS4_26SM100_MMA_F16BF16_2x1SM_SSISI_SI_fLi128ELi128ELNS4_4UMMA5MajorE0ELSO_0ELNSN_7ScaleInE0ELSP_0EEEEEENS4_6LayoutINS5_IJSC_SC_SC_EEENS5_IJNSA_ILi0EEESU_SU_EEEEENS5_IJNS4_10UnderscoreESX_SX_EEEEENS4_28SM100_TMA_2SM_LOAD_MULTICASTENS4_14ComposedLayoutINS4_7SwizzleILi3ELi4ELi3EEENS4_18smem_ptr_flag_bitsILi16EEENSS_INS5_IJNSA_ILi8EEESG_EEENS5_IJSG_SC_EEEEEEEvNS4_8identityENS4_18SM100_TMA_2SM_LOADES1A_vS1B_EENS_8epilogue10collective18CollectiveEpilogueINS1E_23Sm100TmaWarpSpecializedILi4ELi2ELi16ELb1ELb0EEEJNS5_IJSG_SF_SG_EEENS5_IJNSS_ISG_SC_EENSS_INS5_IJNSA_ILi16EEESB_EEENS5_IJSC_SG_EEEEEEEESI_SJ_SI_SJ_NS1E_6fusion15FusionCallbacksIS1I_NS1Q_17LinearCombinationISI_fSI_fLNS_15FloatRoundStyleE2EEES1J_S1P_JEEENS4_5SM1004TMEM4LOAD26SM100_TMEM_LOAD_32dp32b16xENS4_13SM90_TMA_LOADENS11_INS12_ILi1ELi4ELi3EEES15_NSS_INS5_IJS16_S1L_EEENS5_IJS1L_SC_EEEEEEENS4_39AutoVectorizingCopyWithAssumedAlignmentILi128EEENS4_14SM90_TMA_STOREES25_S27_S27_EEEvvEEEEvNT_6ParamsE,@"STO_CUDA_ENTRY STV_DEFAULT"
_ZN7cutlass13device_kernelINS_4gemm6kernel13GemmUniversalIN4cute5tupleIJiiiiEEENS1_10collective13CollectiveMmaINS1_35MainloopSm100TmaUmmaWarpSpecializedILi5ELi2ELi4ENS5_IJNS4_1CILi2EEESB_NSA_ILi1EEEEEEEENS5_IJNSA_ILi128EEESF_NSA_ILi64EEEEEENS_6half_tENS5_IJlSC_lEEESI_SJ_NS4_8TiledMMAINS4_8MMA_AtomIJNS4_26SM100_MMA_F16BF16_2x1SM_SSISI_SI_fLi128ELi128ELNS4_4UMMA5MajorE0ELSO_0ELNSN_7ScaleInE0ELSP_0EEEEEENS4_6LayoutINS5_IJSC_SC_SC_EEENS5_IJNSA_ILi0EEESU_SU_EEEEENS5_IJNS4_10UnderscoreESX_SX_EEEEENS4_28SM100_TMA_2SM_LOAD_MULTICASTENS4_14ComposedLayoutINS4_7SwizzleILi3ELi4ELi3EEENS4_18smem_ptr_flag_bitsILi16EEENSS_INS5_IJNSA_ILi8EEESG_EEENS5_IJSG_SC_EEEEEEEvNS4_8identityENS4_18SM100_TMA_2SM_LOADES1A_vS1B_EENS_8epilogue10collective18CollectiveEpilogueINS1E_23Sm100TmaWarpSpecializedILi4ELi2ELi16ELb1ELb0EEEJNS5_IJSG_SF_SG_EEENS5_IJNSS_ISG_SC_EENSS_INS5_IJNSA_ILi16EEESB_EEENS5_IJSC_SG_EEEEEEEESI_SJ_SI_SJ_NS1E_6fusion15FusionCallbacksIS1I_NS1Q_17LinearCombinationISI_fSI_fLNS_15FloatRoundStyleE2EEES1J_S1P_JEEENS4_5SM1004TMEM4LOAD26SM100_TMEM_LOAD_32dp32b16xENS4_13SM90_TMA_LOADENS11_INS12_ILi1ELi4ELi3EEES15_NSS_INS5_IJS16_S1L_EEENS5_IJS1L_SC_EEEEEEENS4_39AutoVectorizingCopyWithAssumedAlignmentILi128EEENS4_14SM90_TMA_STOREES25_S27_S27_EEEvvEEEEvNT_6ParamsE:
[----:B------:R-:W1:Y:S01]  /*0000*/  LDC R1, c[0x0][0x37c] ;  /* 0x0000df00ff017b82 */ /* 0x000e620000000800 */
[----:B------:R-:W2:Y:S01]  /*0010*/  S2R R60, SR_TID.X ;  /* 0x00000000003c7919 */ /* 0x000ea20000002100 */
[----:B------:R-:W3:Y:S06]  /*0020*/  LDCU.64 UR8, c[0x0][0x890] ;  /* 0x00011200ff0877ac */ /* 0x000eec0008000a00 */
[----:B------:R-:W4:Y:S01]  /*0030*/  S2UR UR47, SR_CgaCtaId ;  /* 0x00000000002f79c3 */ /* 0x000f220000008800 */
[----:B------:R-:W-:Y:S02]  /*0040*/  PRMT R46, RZ, 0x7610, R46 ;  /* 0x00007610ff2e7816 */ /* 0x000fe4000000002e */
[----:B------:R-:W-:Y:S01]  /*0050*/  ELECT P1, URZ, PT ;  /* 0x0000000000ff782f */ /* 0x000fe20003820000 */
[----:B---3--:R-:W-:-:S04]  /*0060*/  UISETP.NE.U32.AND UP0, UPT, UR8, URZ, UPT ;  /* 0x000000ff0800728c */ /* 0x008fc8000bf05070 */
[----:B------:R-:W-:Y:S02]  /*0070*/  UISETP.NE.AND.EX UP0, UPT, UR9, URZ, UPT, UP0 ;  /* 0x000000ff0900728c */ /* 0x000fe4000bf05300 */
[----:B----4-:R-:W-:Y:S02]  /*0080*/  ULOP3.LUT UR48, UR47, 0x1, URZ, 0xc0, !UPT ;  /* 0x000000012f307892 */ /* 0x010fe4000f8ec0ff */
[----:B------:R-:W-:Y:S01]  /*0090*/  ULOP3.LUT UR49, UR47, 0x1, URZ, 0x3c, !UPT ;  /* 0x000000012f317892 */ /* 0x000fe2000f8e3cff */
[----:B--2---:R-:W-:-:S05]  /*00a0*/  SHF.R.U32.HI R47, RZ, 0x5, R60 ;  /* 0x00000005ff2f7819 */ /* 0x004fca000001163c */
[----:B------:R-:W2:Y:S02]  /*00b0*/  SHFL.IDX PT, R0, R47, RZ, 0x1f ;  /* 0x00001fff2f007589 */ /* 0x000ea400000e0000 */
[----:B--2---:R-:W-:Y:S01]  /*00c0*/  R2UR UR25, R0 ;  /* 0x00000000001972ca */ /* 0x004fe200000e0000 */
[----:B-1----:R-:W-:-:S14]  /*00d0*/  BRA.U UP0, `(.L_x_0) ;  /* 0x0000000100307547 */ /* 0x002fdc000b800000 */
[----:B------:R-:W1:Y:S02]  /*00e0*/  LDCU.64 UR4, c[0x0][0x888] ;  /* 0x00011100ff0477ac */ /* 0x000e640008000a00 */
[----:B-1----:R-:W-:-:S04]  /*00f0*/  UISETP.NE.U32.AND UP0, UPT, UR4, URZ, UPT ;  /* 0x000000ff0400728c */ /* 0x002fc8000bf05070 */
[----:B------:R-:W-:-:S09]  /*0100*/  UISETP.NE.AND.EX UP0, UPT, UR5, URZ, UPT, UP0 ;  /* 0x000000ff0500728c */ /* 0x000fd2000bf05300 */
[----:B------:R-:W-:Y:S05]  /*0110*/  BRA.U !UP0, `(.L_x_1) ;  /* 0x0000000108147547 */ /* 0x000fea000b800000 */
[----:B------:R-:W1:Y:S01]  /*0120*/  LDC.64 R2, c[0x0][0x888] ;  /* 0x00022200ff027b82 */ /* 0x000e620000000a00 */
[----:B------:R-:W1:Y:S02]  /*0130*/  LDCU.64 UR4, c[0x0][0x358] ;  /* 0x00006b00ff0477ac */ /* 0x000e640008000a00 */
[----:B-1----:R1:W5:Y:S01]  /*0140*/  LDG.E R27, desc[UR4][R2.64] ;  /* 0x00000004021b7981 */ /* 0x002362000c1e1900 */
[----:B------:R-:W-:Y:S01]  /*0150*/  HFMA2 R46, -RZ, RZ, 0, 5.9604644775390625e-08 ;  /* 0x00000001ff2e7431 */ /* 0x000fe200000001ff */
[----:B------:R-:W-:Y:S05]  /*0160*/  BRA `(.L_x_0) ;  /* 0x00000000000c7947 */ /* 0x000fea0003800000 */
.L_x_1:
[----:B------:R-:W1:Y:S01]  /*0170*/  LDCU UR4, c[0x0][0x880] ;  /* 0x00011000ff0477ac */ /* 0x000e620008000800 */
[----:B------:R-:W-:Y:S01]  /*0180*/  HFMA2 R46, -RZ, RZ, 0, 5.9604644775390625e-08 ;  /* 0x00000001ff2e7431 */ /* 0x000fe200000001ff */
[----:B-1----:R-:W-:-:S07]  /*0190*/  MOV R27, UR4 ;  /* 0x00000004001b7c02 */ /* 0x002fce0008000f00 */
.L_x_0:
[----:B------:R-:W2:Y:S02]  /*01a0*/  LDCU.64 UR4, c[0x0][0x8b0] ;  /* 0x00011600ff0477ac */ /* 0x000ea40008000a00 */
[----:B--2---:R-:W-:-:S04]  /*01b0*/  UISETP.NE.U32.AND UP0, UPT, UR4, URZ, UPT ;  /* 0x000000ff0400728c */ /* 0x004fc8000bf05070 */
[----:B------:R-:W-:-:S09]  /*01c0*/  UISETP.NE.AND.EX UP0, UPT, UR5, URZ, UPT, UP0 ;  /* 0x000000ff0500728c */ /* 0x000fd2000bf05300 */
[----:B------:R-:W-:Y:S05]  /*01d0*/  BRA.U UP0, `(.L_x_2) ;  /* 0x0000000100287547 */ /* 0x000fea000b800000 */
[----:B------:R-:W2:Y:S02]  /*01e0*/  LDCU.64 UR4, c[0x0][0x8a8] ;  /* 0x00011500ff0477ac */ /* 0x000ea40008000a00 */
[----:B--2---:R-:W-:-:S04]  /*01f0*/  UISETP.NE.U32.AND UP0, UPT, UR4, URZ, UPT ;  /* 0x000000ff0400728c */ /* 0x004fc8000bf05070 */
[----:B------:R-:W-:-:S09]  /*0200*/  UISETP.NE.AND.EX UP0, UPT, UR5, URZ, UPT, UP0 ;  /* 0x000000ff0500728c */ /* 0x000fd2000bf05300 */
[----:B------:R-:W-:Y:S05]  /*0210*/  BRA.U !UP0, `(.L_x_3) ;  /* 0x0000000108107547 */ /* 0x000fea000b800000 */
[----:B------:R-:W2:Y:S01]  /*0220*/  LDC.64 R24, c[0x0][0x8a8] ;  /* 0x00022a00ff187b82 */ /* 0x000ea20000000a00 */
[----:B------:R-:W2:Y:S02]  /*0230*/  LDCU.64 UR4, c[0x0][0x358] ;  /* 0x00006b00ff0477ac */ /* 0x000ea40008000a00 */
[----:B--2---:R2:W5:Y:S01]  /*0240*/  LDG.E R24, desc[UR4][R24.64] ;  /* 0x0000000418187981 */ /* 0x004562000c1e1900 */
[----:B------:R-:W-:Y:S05]  /*0250*/  BRA `(.L_x_2) ;  /* 0x0000000000087947 */ /* 0x000fea0003800000 */
.L_x_3:
[----:B------:R-:W2:Y:S02]  /*0260*/  LDCU UR4, c[0x0][0x8a0] ;  /* 0x00011400ff0477ac */ /* 0x000ea40008000800 */
[----:B--2---:R-:W-:Y:S02]  /*0270*/  MOV R24, UR4 ;  /* 0x0000000400187c02 */ /* 0x004fe40008000f00 */
.L_x_2:
[----:B------:R-:W-:Y:S01]  /*0280*/  IMAD.U32 R0, RZ, RZ, UR25 ;  /* 0x00000019ff007e24 */ /* 0x000fe2000f8e00ff */
[----:B------:R-:W-:Y:S04]  /*0290*/  BSSY.RECONVERGENT B0, `(.L_x_4) ;  /* 0x000000c000007945 */ /* 0x000fe80003800200 */
[C---:B------:R-:W-:Y:S02]  /*02a0*/  ISETP.NE.OR P2, PT, R0.reuse, 0x1, !P1 ;  /* 0x000000010000780c */ /* 0x040fe40004f45670 */
[----:B------:R-:W-:-:S11]  /*02b0*/  ISETP.NE.OR P0, PT, R0, 0x3, !P1 ;  /* 0x000000030000780c */ /* 0x000fd60004f05670 */
[----:B------:R-:W-:Y:S05]  /*02c0*/  @P2 BRA `(.L_x_5) ;  /* 0x0000000000202947 */ /* 0x000fea0003800000 */
[----:B------:R-:W3:Y:S02]  /*02d0*/  LDCU.64 UR4, c[0x0][0x348] ;  /* 0x00006900ff0477ac */ /* 0x000ee40008000a00 */
[----:B---3--:R-:W-:Y:S02]  /*02e0*/  UIADD3 UR6, UP1, UPT, UR4, 0x80, URZ ;  /* 0x0000008004067890 */ /* 0x008fe4000ff3e0ff */
[----:B------:R-:W-:Y:S02]  /*02f0*/  UIADD3 UR4, UP0, UPT, UR4, 0x180, URZ ;  /* 0x0000018004047890 */ /* 0x000fe4000ff1e0ff */
[----:B------:R-:W-:Y:S02]  /*0300*/  UIADD3.X UR7, UPT, UPT, URZ, UR5, URZ, UP1, !UPT ;  /* 0x00000005ff077290 */ /* 0x000fe40008ffe4ff */
[----:B------:R-:W-:-:S07]  /*0310*/  UIADD3.X UR5, UPT, UPT, URZ, UR5, URZ, UP0, !UPT ;  /* 0x00000005ff057290 */ /* 0x000fce00087fe4ff */
[----:B------:R3:W-:Y:S02]  /*0320*/  UTMACCTL.PF [UR6] ;  /* 0x00000000060079b9 */ /* 0x0007e40008040000 */
[----:B------:R3:W-:Y:S02]  /*0330*/  UTMACCTL.PF [UR4] ;  /* 0x00000000040079b9 */ /* 0x0007e40008040000 */
[----:B---3--:R-:W-:Y:S01]  /*0340*/  NOP ;  /* 0x0000000000007918 */ /* 0x008fe20000000000 */
.L_x_5:
[----:B------:R-:W-:Y:S05]  /*0350*/  BSYNC.RECONVERGENT B0 ;  /* 0x0000000000007941 */ /* 0x000fea0003800200 */
.L_x_4:
[----:B------:R-:W-:Y:S04]  /*0360*/  BSSY.RECONVERGENT B0, `(.L_x_6) ;  /* 0x000000a000007945 */ /* 0x000fe80003800200 */
        /* <DEDUP_REMOVED lines=9> */
.L_x_7:
[----:B------:R-:W-:Y:S05]  /*0400*/  BSYNC.RECONVERGENT B0 ;  /* 0x0000000000007941 */ /* 0x000fea0003800200 */
.L_x_6:
[----:B------:R-:W3:Y:S01]  /*0410*/  LDCU.64 UR4, c[0x0][0x888] ;  /* 0x00011100ff0477ac */ /* 0x000ee20008000a00 */
[----:B------:R-:W-:Y:S02]  /*0420*/  UISETP.EQ.U32.AND UP1, UPT, UR8, URZ, UPT ;  /* 0x000000ff0800728c */ /* 0x000fe4000bf22070 */
[----:B------:R-:W-:Y:S02]  /*0430*/  UPLOP3.LUT UP3, UPT, UPT, UPT, UPT, 0x80, 0x8 ;  /* 0x000000000008789c */ /* 0x000fe40003f6f070 */
[----:B---3--:R-:W-:-:S04]  /*0440*/  UISETP.NE.U32.AND UP0, UPT, UR4, URZ, UPT ;  /* 0x000000ff0400728c */ /* 0x008fc8000bf05070 */
[----:B------:R-:W-:-:S04]  /*0450*/  UISETP.NE.AND.EX UP0, UPT, UR5, URZ, UPT, UP0 ;  /* 0x000000ff0500728c */ /* 0x000fc8000bf05300 */
[----:B------:R-:W-:-:S04]  /*0460*/  UISETP.EQ.OR.EX UP2, UPT, UR9, URZ, !UP0, UP1 ;  /* 0x000000ff0900728c */ /* 0x000fc8000c742710 */
[----:B------:R-:W-:-:S06]  /*0470*/  UP2UR UR4, UPR, URZ, 0x4 ;  /* 0x00000004ff047883 */ /* 0x000fcc0008000000 */
[----:B------:R-:W-:Y:S01]  /*0480*/  MOV R51, UR4 ;  /* 0x0000000400337c02 */ /* 0x000fe20008000f00 */
[----:B------:R-:W-:Y:S06]  /*0490*/  BRA.U !UP2, `(.L_x_8) ;  /* 0x000000010a207547 */ /* 0x000fec000b800000 */
[----:B------:R-:W-:Y:S01]  /*04a0*/  UISETP.NE.U32.AND UP1, UPT, UR8, URZ, UPT ;  /* 0x000000ff0800728c */ /* 0x000fe2000bf25070 */
[----:B-----5:R-:W-:Y:S01]  /*04b0*/  FSETP.NEU.AND P0, PT, R27, RZ, PT ;  /* 0x000000ff1b00720b */ /* 0x020fe20003f0d000 */
[----:B------:R-:W-:Y:S02]  /*04c0*/  USEL UR4, URZ, 0xffffffff, UP0 ;  /* 0xffffffffff047887 */ /* 0x000fe40008000000 */
[----:B------:R-:W-:-:S10]  /*04d0*/  UISETP.NE.AND.EX UP1, UPT, UR9, URZ, UPT, UP1 ;  /* 0x000000ff0900728c */ /* 0x000fd4000bf25310 */
[----:B------:R-:W-:Y:S01]  /*04e0*/  VOTEU.ANY UP0, P0 ;  /* 0x0000000000ff7886 */ /* 0x000fe20000000100 */
[----:B------:R-:W-:-:S04]  /*04f0*/  @!UP1 USEL UR4, URZ, 0xffffffff, UP0 ;  /* 0xffffffffff049887 */ /* 0x000fc80008000000 */
[----:B------:R-:W-:-:S04]  /*0500*/  ULOP3.LUT UR4, UR4, 0x1, URZ, 0xc0, !UPT ;  /* 0x0000000104047892 */ /* 0x000fc8000f8ec0ff */
[----:B------:R-:W-:-:S11]  /*0510*/  UISETP.NE.U32.AND UP3, UPT, UR4, 0x1, UPT ;  /* 0x000000010400788c */ /* 0x000fd6000bf65070 */
.L_x_8:
[----:B------:R-:W3:Y:S01]  /*0520*/  SHFL.IDX PT, R0, R47, RZ, 0x1f ;  /* 0x00001fff2f007589 */ /* 0x000ee200000e0000 */
[----:B------:R-:W-:-:S04]  /*0530*/  UISETP.NE.AND UP0, UPT, UR25, 0x2, UPT ;  /* 0x000000021900788c */ /* 0x000fc8000bf05270 */
[----:B------:R-:W-:Y:S02]  /*0540*/  UISETP.EQ.AND UP1, UPT, UR48, URZ, !UP0 ;  /* 0x000000ff3000728c */ /* 0x000fe4000c722270 */
[----:B------:R-:W-:-:S04]  /*0550*/  USEL UR46, URZ, 0x1, UP0 ;  /* 0x00000001ff2e7887 */ /* 0x000fc80008000000 */
[----:B------:R-:W-:Y:S02]  /*0560*/  PLOP3.LUT P3, PT, P1, PT, UP1, 0x80, 0x8 ;  /* 0x000000000008781c */ /* 0x000fe40000f6f018 */
[----:B---3--:R-:W-:-:S13]  /*0570*/  ISETP.NE.AND P0, PT, R0, RZ, PT ;  /* 0x000000ff0000720c */ /* 0x008fda0003f05270 */
[----:B------:R-:W-:Y:S05]  /*0580*/  @P0 BRA `(.L_x_9) ;  /* 0x00000000005c0947 */ /* 0x000fea0003800000 */
[----:B------:R-:W-:Y:S01]  /*0590*/  UMOV UR4, 0x400 ;  /* 0x0000040000047882 */ /* 0x000fe20000000000 */
[----:B------:R-:W-:Y:S01]  /*05a0*/  UMOV UR8, 0x1 ;  /* 0x0000000100087882 */ /* 0x000fe20000000000 */
[----:B------:R-:W-:Y:S01]  /*05b0*/  UMOV UR6, 0x2 ;  /* 0x0000000200067882 */ /* 0x000fe20000000000 */
[----:B------:R-:W-:Y:S02]  /*05c0*/  ULEA UR4, UR47, UR4, 0x18 ;  /* 0x000000042f047291 */ /* 0x000fe4000f8ec0ff */
[----:B------:R-:W-:-:S04]  /*05d0*/  UIADD3 UR8, UPT, UPT, -UR8, 0x100000, URZ ;  /* 0x0010000008087890 */ /* 0x000fc8000fffe1ff */
[----:B------:R-:W-:Y:S02]  /*05e0*/  USHF.L.U32 UR9, UR8, 0xb, URZ ;  /* 0x0000000b08097899 */ /* 0x000fe400080006ff */
[----:B------:R-:W-:Y:S02]  /*05f0*/  USHF.L.U32 UR8, UR8, 0x1, URZ ;  /* 0x0000000108087899 */ /* 0x000fe400080006ff */
[----:B------:R-:W-:-:S04]  /*0600*/  UIADD3 UR6, UPT, UPT, -UR6, 0x100000, URZ ;  /* 0x0010000006067890 */ /* 0x000fc8000fffe1ff */
[----:B------:R-:W-:Y:S02]  /*0610*/  USHF.L.U32 UR7, UR6, 0xb, URZ ;  /* 0x0000000b06077899 */ /* 0x000fe400080006ff */
[----:B------:R-:W-:Y:S01]  /*0620*/  USHF.L.U32 UR6, UR6, 0x1, URZ ;  /* 0x0000000106067899 */ /* 0x000fe200080006ff */
[----:B------:R-:W-:Y:S01]  /*0630*/  ELECT P0, URZ, PT ;  /* 0x0000000000ff782f */ /* 0x000fe20003800000 */
[----:B------:R-:W3:Y:S02]  /*0640*/  FENCE.VIEW.ASYNC.S ;  /* 0x00000000000073c6 */ /* 0x000ee40000000000 */
[----:B---3--:R3:W4:Y:S08]  /*0650*/  SYNCS.EXCH.64 URZ, [UR4], UR8 ;  /* 0x0000000804ff75b2 */ /* 0x0087300008000100 */
[----:B------:R3:W1:Y:S01]  /*0660*/  SYNCS.EXCH.64 URZ, [UR4+0x28], UR6 ;  /* 0x0000280604ff75b2 */ /* 0x0006620008000100 */
        /* <DEDUP_REMOVED lines=8> */
[----:B------:R-:W-:Y:S01]  /*06f0*/  NOP ;  /* 0x0000000000007918 */ /* 0x000fe20000000000 */
.L_x_9:
[----:B------:R-:W2:Y:S01]  /*0700*/  SHFL.IDX PT, R0, R47, RZ, 0x1f ;  /* 0x00001fff2f007589 */ /* 0x000ea200000e0000 */
[----:B------:R-:W-:Y:S01]  /*0710*/  NOP ;  /* 0x0000000000007918 */ /* 0x000fe20000000000 */
[----:B--2---:R-:W-:-:S13]  /*0720*/  ISETP.NE.AND P0, PT, R0, 0x1, PT ;  /* 0x000000010000780c */ /* 0x004fda0003f05270 */
[----:B------:R-:W-:Y:S05]  /*0730*/  @P0 BRA `(.L_x_10) ;  /* 0x0000000000540947 */ /* 0x000fea0003800000 */
[----:B---3--:R-:W-:Y:S01]  /*0740*/  UMOV UR4, 0x400 ;  /* 0x0000040000047882 */ /* 0x008fe20000000000 */
        /* <DEDUP_REMOVED lines=10> */
[----:B------:R-:W2:Y:S02]  /*07f0*/  FENCE.VIEW.ASYNC.S ;  /* 0x00000000000073c6 */ /* 0x000ea40000000000 */
[----:B--2---:R2:W3:Y:S08]  /*0800*/  SYNCS.EXCH.64 URZ, [UR4+0x50], UR8 ;  /* 0x0000500804ff75b2 */ /* 0x0044f00008000100 */
        /* <DEDUP_REMOVED lines=8> */
.L_x_10:
[----:B------:R-:W4:Y:S01]  /*0890*/  SHFL.IDX PT, R0, R47, RZ, 0x1f ;  /* 0x00001fff2f007589 */ /* 0x000f2200000e0000 */
[----:B------:R-:W-:Y:S01]  /*08a0*/  NOP ;  /* 0x0000000000007918 */ /* 0x000fe20000000000 */
[----:B----4-:R-:W-:-:S13]  /*08b0*/  ISETP.NE.AND P0, PT, R0, 0x3, PT ;  /* 0x000000030000780c */ /* 0x010fda0003f05270 */
[----:B------:R-:W-:Y:S05]  /*08c0*/  @P0 BRA `(.L_x_11) ;  /* 0x00000000002c0947 */ /* 0x000fea0003800000 */
[----:B--23--:R-:W-:Y:S01]  /*08d0*/  UMOV UR6, 0x400 ;  /* 0x0000040000067882 */ /* 0x00cfe20000000000 */
[----:B------:R-:W-:Y:S01]  /*08e0*/  UMOV UR4, 0x20 ;  /* 0x0000002000047882 */ /* 0x000fe20000000000 */
[----:B------:R-:W-:Y:S02]  /*08f0*/  ULEA UR6, UR47, UR6, 0x18 ;  /* 0x000000062f067291 */ /* 0x000fe4000f8ec0ff */
[----:B------:R-:W-:-:S04]  /*0900*/  UIADD3 UR4, UPT, UPT, -UR4, 0x100000, URZ ;  /* 0x0010000004047890 */ /* 0x000fc8000fffe1ff */
[----:B------:R-:W-:Y:S02]  /*0910*/  USHF.L.U32 UR5, UR4, 0xb, URZ ;  /* 0x0000000b04057899 */ /* 0x000fe400080006ff */
[----:B------:R-:W-:Y:S01]  /*0920*/  USHF.L.U32 UR4, UR4, 0x1, URZ ;  /* 0x0000000104047899 */ /* 0x000fe200080006ff */
[----:B------:R-:W-:Y:S01]  /*0930*/  ELECT P0, URZ, PT ;  /* 0x0000000000ff782f */ /* 0x000fe20003800000 */
[----:B------:R-:W2:Y:S10]  /*0940*/  FENCE.VIEW.ASYNC.S ;  /* 0x00000000000073c6 */ /* 0x000eb40000000000 */
[----:B--2---:R4:W2:Y:S01]  /*0950*/  SYNCS.EXCH.64 URZ, [UR6+0x90], UR4 ;  /* 0x0000900406ff75b2 */ /* 0x0048a20008000100 */
[----:B------:R4:W3:Y:S02]  /*0960*/  SYNCS.EXCH.64 URZ, [UR6+0x98], UR4 ;  /* 0x0000980406ff75b2 */ /* 0x0008e40008000100 */
[----:B----4-:R-:W-:Y:S01]  /*0970*/  NOP ;  /* 0x0000000000007918 */ /* 0x010fe20000000000 */
.L_x_11:
[----:B------:R-:W4:Y:S01]  /*0980*/  SHFL.IDX PT, R0, R47, RZ, 0x1f ;  /* 0x00001fff2f007589 */ /* 0x000f2200000e0000 */
[----:B------:R-:W-:Y:S01]  /*0990*/  NOP ;  /* 0x0000000000007918 */ /* 0x000fe20000000000 */
[----:B----4-:R-:W-:-:S13]  /*09a0*/  ISETP.NE.AND P0, PT, R0, 0x4, PT ;  /* 0x000000040000780c */ /* 0x010fda0003f05270 */
[----:B------:R-:W-:Y:S05]  /*09b0*/  @P0 BRA `(.L_x_12) ;  /* 0x0000000000480947 */ /* 0x000fea0003800000 */
[----:B--23--:R-:W-:Y:S01]  /*09c0*/  UMOV UR4, 0x3a0 ;  /* 0x000003a000047882 */ /* 0x00cfe20000000000 */
[----:B------:R-:W-:Y:S01]  /*09d0*/  UMOV UR6, 0x400 ;  /* 0x0000040000067882 */ /* 0x000fe20000000000 */
[----:B------:R-:W-:Y:S01]  /*09e0*/  USEL UR4, UR4, 0x320, UP3 ;  /* 0x0000032004047887 */ /* 0x000fe20009800000 */
        /* <DEDUP_REMOVED lines=10> */
[----:B--2---:R4:W2:Y:S08]  /*0a90*/  SYNCS.EXCH.64 URZ, [UR6+0xa0], UR8 ;  /* 0x0000a00806ff75b2 */ /* 0x0048b00008000100 */
[----:B------:R4:W3:Y:S01]  /*0aa0*/  SYNCS.EXCH.64 URZ, [UR6+0xb0], UR4 ;  /* 0x0000b00406ff75b2 */ /* 0x0008e20008000100 */
[----:B------:R4:W1:Y:S01]  /*0ab0*/  SYNCS.EXCH.64 URZ, [UR6+0xa8], UR8 ;  /* 0x0000a80806ff75b2 */ /* 0x0008620008000100 */
[----:B------:R4:W1:Y:S02]  /*0ac0*/  SYNCS.EXCH.64 URZ, [UR6+0xb8], UR4 ;  /* 0x0000b80406ff75b2 */ /* 0x0008640008000100 */
[----:B----4-:R-:W-:Y:S01]  /*0ad0*/  NOP ;  /* 0x0000000000007918 */ /* 0x010fe20000000000 */
.L_x_12:
[----:B------:R-:W4:Y:S01]  /*0ae0*/  SHFL.IDX PT, R0, R47, RZ, 0x1f ;  /* 0x00001fff2f007589 */ /* 0x000f2200000e0000 */
[----:B------:R-:W-:Y:S01]  /*0af0*/  NOP ;  /* 0x0000000000007918 */ /* 0x000fe20000000000 */
[----:B----4-:R-:W-:-:S13]  /*0b00*/  ISETP.NE.AND P0, PT, R0, 0x5, PT ;  /* 0x000000050000780c */ /* 0x010fda0003f05270 */
[----:B------:R-:W-:Y:S05]  /*0b10*/  @P0 BRA `(.L_x_13) ;  /* 0x0000000000540947 */ /* 0x000fea0003800000 */
[----:B--23--:R-:W-:Y:S01]  /*0b20*/  UMOV UR4, 0x400 ;  /* 0x0000040000047882 */ /* 0x00cfe20000000000 */
        /* <DEDUP_REMOVED lines=14> */
[----:B------:R4:W1:Y:S01]  /*0c10*/  SYNCS.EXCH.64 URZ, [UR4+0xe8], UR8 ;  /* 0x0000e80804ff75b2 */ /* 0x0008620008000100 */
[----:B------:R4:W1:Y:S01]  /*0c20*/  SYNCS.EXCH.64 URZ, [UR4+0xd0], UR6 ;  /* 0x0000d00604ff75b2 */ /* 0x0008620008000100 */
[----:B------:R4:W1:Y:S01]  /*0c30*/  SYNCS.EXCH.64 URZ, [UR4+0xf0], UR8 ;  /* 0x0000f00804ff75b2 */ /* 0x0008620008000100 */
[----:B------:R4:W1:Y:S01]  /*0c40*/  SYNCS.EXCH.64 URZ, [UR4+0xd8], UR6 ;  /* 0x0000d80604ff75b2 */ /* 0x0008620008000100 */
[----:B------:R4:W1:Y:S02]  /*0c50*/  SYNCS.EXCH.64 URZ, [UR4+0xf8], UR8 ;  /* 0x0000f80804ff75b2 */ /* 0x0008640008000100 */
[----:B----4-:R-:W-:Y:S01]  /*0c60*/  NOP ;  /* 0x0000000000007918 */ /* 0x010fe20000000000 */
.L_x_13:
[----:B------:R-:W4:Y:S01]  /*0c70*/  SHFL.IDX PT, R0, R47, RZ, 0x1f ;  /* 0x00001fff2f007589 */ /* 0x000f2200000e0000 */
[----:B------:R-:W-:Y:S01]  /*0c80*/  ISETP.NE.OR P1, PT, RZ, UR25, !P1 ;  /* 0x00000019ff007c0c */ /* 0x000fe2000cf25670 */
        /* <DEDUP_REMOVED lines=12> */
[----:B------:R4:W3:Y:S01]  /*0d50*/  SYNCS.EXCH.64 URZ, [UR4+0x110], UR6 ;  /* 0x0001100604ff75b2 */ /* 0x0008e20008000100 */
[----:B------:R4:W1:Y:S01]  /*0d60*/  SYNCS.EXCH.64 URZ, [UR4+0x108], UR6 ;  /* 0x0001080604ff75b2 */ /* 0x0008620008000100 */
[----:B------:R4:W1:Y:S02]  /*0d70*/  SYNCS.EXCH.64 URZ, [UR4+0x118], UR6 ;  /* 0x0001180604ff75b2 */ /* 0x0008640008000100 */
[----:B----4-:R-:W-:Y:S01]  /*0d80*/  NOP ;  /* 0x0000000000007918 */ /* 0x010fe20000000000 */
.L_x_14:
[----:B------:R-:W-:Y:S01]  /*0d90*/  VOTEU.ALL UP0, P1 ;  /* 0x0000000000ff7886 */ /* 0x000fe20000800000 */
[----:B--23--:R-:W-:Y:S01]  /*0da0*/  UMOV UR4, 0x20 ;  /* 0x0000002000047882 */ /* 0x00cfe20000000000 */
[----:B------:R-:W2:Y:S01]  /*0db0*/  LDCU UR7, c[0x0][0x36c] ;  /* 0x00006d80ff0777ac */ /* 0x000ea20008000800 */
[----:B------:R-:W-:Y:S01]  /*0dc0*/  NOP ;  /* 0x0000000000007918 */ /* 0x000fe20000000000 */
[----:B------:R-:W-:Y:S01]  /*0dd0*/  LOP3.LUT R0, R60, 0x1f, RZ, 0xc0, !PT ;  /* 0x0000001f3c007812 */ /* 0x000fe200078ec0ff */
[----:B------:R-:W-:Y:S01]  /*0de0*/  @!UP0 UMOV UR6, 0x400 ;  /* 0x0000040000068882 */ /* 0x000fe20000000000 */
[----:B------:R-:W-:-:S04]  /*0df0*/  @!UP0 UIADD3 UR4, UPT, UPT, -UR4, 0x100000, URZ ;  /* 0x0010000004048890 */ /* 0x000fc8000fffe1ff */
[----:B------:R-:W-:Y:S02]  /*0e00*/  @!UP0 USHF.L.U32 UR5, UR4, 0xb, URZ ;  /* 0x0000000b04058899 */ /* 0x000fe400080006ff */
[----:B------:R-:W-:Y:S02]  /*0e10*/  @!UP0 USHF.L.U32 UR4, UR4, 0x1, URZ ;  /* 0x0000000104048899 */ /* 0x000fe400080006ff */
[----:B------:R-:W-:Y:S01]  /*0e20*/  @!UP0 ULEA UR6, UR47, UR6, 0x18 ;  /* 0x000000062f068291 */ /* 0x000fe2000f8ec0ff */
[----:B------:R-:W-:Y:S01]  /*0e30*/  VOTEU.ALL UP0, P1 ;  /* 0x0000000000ff7886 */ /* 0x000fe20000800000 */
[----:B------:R-:W-:Y:S02]  /*0e40*/  UISETP.NE.AND UP4, UPT, UR25, URZ, UPT ;  /* 0x000000ff1900728c */ /* 0x000fe4000bf85270 */
[----:B--2---:R-:W-:Y:S01]  /*0e50*/  UISETP.EQ.U32.AND UP5, UPT, UR7, 0x1, UPT ;  /* 0x000000010700788c */ /* 0x004fe2000bfa2070 */
[----:B------:R-:W2:Y:S07]  /*0e60*/  FENCE.VIEW.ASYNC.S ;  /* 0x00000000000073c6 */ /* 0x000eae0000000000 */
[----:B--2---:R2:W3:Y:S01]  /*0e70*/  @!UP0 SYNCS.EXCH.64 URZ, [UR6+0x120], UR4 ;  /* 0x0001200406ff85b2 */ /* 0x0044e20008000100 */
[----:B------:R-:W-:Y:S05]  /*0e80*/  BRA.U !UP5, `(.L_x_15) ;  /* 0x000000010d087547 */ /* 0x000fea000b800000 */
[----:B-1-3--:R-:W-:Y:S01]  /*0e90*/  UCGABAR_ARV ;  /* 0x00000000000079c7 */ /* 0x00afe20008000000 */
[----:B------:R-:W-:Y:S05]  /*0ea0*/  BRA `(.L_x_16) ;  /* 0x0000000000047947 */ /* 0x000fea0003800000 */
.L_x_15:
[----:B-1-3--:R-:W-:Y:S01]  /*0eb0*/  NOP ;  /* 0x0000000000007918 */ /* 0x00afe20000000000 */
.L_x_16:
[----:B------:R-:W1:Y:S01]  /*0ec0*/  S2UR UR20, SR_CTAID.X ;  /* 0x00000000001479c3 */ /* 0x000e620000002500 */
[----:B------:R-:W-:-:S05]  /*0ed0*/  CS2R.32 R50, SR_CgaSize ;  /* 0x0000000000327805 */ /* 0x000fca0000008a00 */
[----:B------:R-:W-:-:S05]  /*0ee0*/  IMAD R50, R50, -0xa0, RZ ;  /* 0xffffff6032327824 */ /* 0x000fca00078e02ff */
[----:B--2---:R-:W-:-:S14]  /*0ef0*/  R2UR UR5, R50 ;  /* 0x00000000320572ca */ /* 0x004fdc00000e0000 */
[----:B------:R-:W2:Y:S01]  /*0f00*/  LDCU UR5, c[0x0][UR5+0x2b0] ;  /* 0x00005600050577ac */ /* 0x000ea20008000800 */
[----:B------:R-:W-:-:S05]  /*0f10*/  CS2R.32 R50, SR_CgaSize ;  /* 0x0000000000327805 */ /* 0x000fca0000008a00 */
[----:B------:R-:W-:-:S05]  /*0f20*/  IMAD R50, R50, -0xa0, RZ ;  /* 0xffffff6032327824 */ /* 0x000fca00078e02ff */
[----:B------:R-:W-:-:S14]  /*0f30*/  R2UR UR4, R50 ;  /* 0x00000000320472ca */ /* 0x000fdc00000e0000 */
[----:B------:R-:W3:Y:S01]  /*0f40*/  LDCU UR4, c[0x0][UR4+0x2b4] ;  /* 0x00005680040477ac */ /* 0x000ee20008000800 */
[----:B------:R-:W4:Y:S01]  /*0f50*/  S2UR UR7, SR_CTAID.Y ;  /* 0x00000000000779c3 */ /* 0x000f220000002600 */
[----:B------:R-:W-:-:S05]  /*0f60*/  CS2R.32 R50, SR_CgaSize ;  /* 0x0000000000327805 */ /* 0x000fca0000008a00 */
[----:B------:R-:W-:-:S05]  /*0f70*/  IMAD R50, R50, -0xa0, RZ ;  /* 0xffffff6032327824 */ /* 0x000fca00078e02ff */
[----:B------:R-:W-:-:S14]  /*0f80*/  R2UR UR8, R50 ;  /* 0x00000000320872ca */ /* 0x000fdc00000e0000 */
[----:B------:R-:W3:Y:S01]  /*0f90*/  LDCU UR8, c[0x0][UR8+0x2a0] ;  /* 0x00005400080877ac */ /* 0x000ee20008000800 */
[----:B------:R-:W3:Y:S01]  /*0fa0*/  LDCU UR21, c[0x0][0xb24] ;  /* 0x00016480ff1577ac */ /* 0x000ee20008000800 */
[----:B------:R-:W1:Y:S01]  /*0fb0*/  S2UR UR36, SR_CTAID.Z ;  /* 0x00000000002479c3 */ /* 0x000e620000002700 */
[----:B------:R-:W-:-:S05]  /*0fc0*/  CS2R.32 R50, SR_CgaSize ;  /* 0x0000000000327805 */ /* 0x000fca0000008a00 */
[----:B------:R-:W-:-:S05]  /*0fd0*/  IMAD R50, R50, -0xa0, RZ ;  /* 0xffffff6032327824 */ /* 0x000fca00078e02ff */
[----:B------:R-:W-:-:S14]  /*0fe0*/  R2UR UR63, R50 ;  /* 0x00000000323f72ca */ /* 0x000fdc00000e0000 */
[----:B------:R-:W3:Y:S01]  /*0ff0*/  LDCU UR63, c[0x0][UR63+0x2a4] ;  /* 0x000054803f3f77ac */ /* 0x000ee20008000800 */
[----:B------:R-:W-:Y:S02]  /*1000*/  UISETP.GT.U32.AND UP0, UPT, UR48, 0xffff, UPT ;  /* 0x0000ffff3000788c */ /* 0x000fe4000bf04070 */
[----:B------:R-:W-:Y:S01]  /*1010*/  USHF.L.U32 UR27, UR47, 0xa, URZ ;  /* 0x0000000a2f1b7899 */ /* 0x000fe200080006ff */
[----:B-1----:R-:W-:Y:S01]  /*1020*/  I2FP.F32.U32 R3, UR20 ;  /* 0x0000001400037c45 */ /* 0x002fe20008201000 */
[----:B------:R-:W-:Y:S01]  /*1030*/  UMOV UR30, 0x5 ;  /* 0x00000005001e7882 */ /* 0x000fe20000000000 */
[----:B------:R-:W1:Y:S03]  /*1040*/  LDCU UR45, c[0x0][0xb24] ;  /* 0x00016480ff2d77ac */ /* 0x000e660008000800 */
[----:B--2---:R-:W-:Y:S01]  /*1050*/  FMUL R3, R3, UR5 ;  /* 0x0000000503037c20 */ /* 0x004fe20008400000 */
[----:B------:R-:W2:Y:S01]  /*1060*/  LDCU UR29, c[0x0][0xb30] ;  /* 0x00016600ff1d77ac */ /* 0x000ea20008000800 */
[----:B----4-:R-:W-:Y:S01]  /*1070*/  I2FP.F32.U32 R2, UR7 ;  /* 0x0000000700027c45 */ /* 0x010fe20008201000 */
[----:B------:R-:W-:-:S03]  /*1080*/  USHF.L.U32 UR44, UR20, 0x6, URZ ;  /* 0x00000006142c7899 */ /* 0x000fc600080006ff */
[----:B------:R-:W4:Y:S01]  /*1090*/  F2I.U32.TRUNC.NTZ R3, R3 ;  /* 0x0000000300037305 */ /* 0x000f22000020f000 */
[----:B------:R-:W-:Y:S01]  /*10a0*/  USEL UR26, UR48, 0xffff, !UP0 ;  /* 0x0000ffff301a7887 */ /* 0x000fe2000c000000 */
[----:B---3--:R-:W-:Y:S01]  /*10b0*/  FMUL R2, R2, UR4 ;  /* 0x0000000402027c20 */ /* 0x008fe20008400000 */
[----:B------:R-:W-:Y:S01]  /*10c0*/  UISETP.GE.AND UP2, UPT, UR21, 0x1, UPT ;  /* 0x000000011500788c */ /* 0x000fe2000bf46270 */
[----:B------:R-:W-:-:S04]  /*10d0*/  UMOV UR24, UR7 ;  /* 0x0000000700187c82 */ /* 0x000fc80008000000 */
[----:B------:R-:W3:Y:S01]  /*10e0*/  F2I.U32.TRUNC.NTZ R2, R2 ;  /* 0x0000000200027305 */ /* 0x000ee2000020f000 */
[----:B----4-:R-:W-:Y:S02]  /*10f0*/  R2UR UR4, R3 ;  /* 0x00000000030472ca */ /* 0x010fe400000e0000 */
[----:B------:R-:W-:Y:S02]  /*1100*/  PRMT R3, RZ, 0x7610, R3 ;  /* 0x00007610ff037816 */ /* 0x000fe40000000003 */
[----:B---3--:R-:W-:Y:S02]  /*1110*/  R2UR UR6, R2 ;  /* 0x00000000020672ca */ /* 0x008fe400000e0000 */
[----:B------:R-:W-:-:S07]  /*1120*/  PRMT R2, RZ, 0x7610, R2 ;  /* 0x00007610ff027816 */ /* 0x000fce0000000002 */
[----:B------:R-:W-:-:S04]  /*1130*/  UIADD3 UR5, UPT, UPT, -UR4, URZ, URZ ;  /* 0x000000ff04057290 */ /* 0x000fc8000fffe1ff */
[----:B------:R-:W-:Y:S02]  /*1140*/  UIMAD UR5, UR8, UR5, UR20 ;  /* 0x00000005080572a4 */ /* 0x000fe4000f8e0214 */
[----:B------:R-:W-:-:S04]  /*1150*/  UIADD3 UR4, UPT, UPT, -UR6, URZ, URZ ;  /* 0x000000ff06047290 */ /* 0x000fc8000fffe1ff */
[----:B------:R-:W-:Y:S01]  /*1160*/  IMAD.U32 R50, RZ, RZ, UR5 ;  /* 0x00000005ff327e24 */ /* 0x000fe2000f8e00ff */
[----:B------:R-:W-:Y:S01]  /*1170*/  UIMAD UR63, UR63, UR4, UR7 ;  /* 0x000000043f3f72a4 */ /* 0x000fe2000f8e0207 */
[----:B-12---:R-:W-:Y:S11]  /*1180*/  BRA.U UP4, `(.L_x_17) ;  /* 0x0000000104407547 */ /* 0x006ff6000b800000 */
[----:B------:R-:W-:-:S13]  /*1190*/  R2UR UR4, R50 ;  /* 0x00000000320472ca */ /* 0x000fda00000e0000 */
[----:B------:R-:W-:Y:S02]  /*11a0*/  UISETP.GT.U32.AND UP0, UPT, UR4, 0x1, UPT ;  /* 0x000000010400788c */ /* 0x000fe4000bf04070 */
[----:B------:R-:W-:Y:S02]  /*11b0*/  ULOP3.LUT UR4, UR4, 0xfffffffe, URZ, 0xc0, !UPT ;  /* 0xfffffffe04047892 */ /* 0x000fe4000f8ec0ff */
[----:B------:R-:W-:Y:S02]  /*11c0*/  UISETP.NE.AND UP1, UPT, UR63, URZ, UP0 ;  /* 0x000000ff3f00728c */ /* 0x000fe40008725270 */
[----:B------:R-:W-:Y:S02]  /*11d0*/  UISETP.NE.AND UP0, UPT, UR63, 0x1, UP0 ;  /* 0x000000013f00788c */ /* 0x000fe40008705270 */
[----:B------:R-:W-:Y:S02]  /*11e0*/  USEL UR7, URZ, 0x1, UP1 ;  /* 0x00000001ff077887 */ /* 0x000fe40008800000 */
[----:B------:R-:W-:-:S02]  /*11f0*/  USEL UR6, URZ, 0x4, UP0 ;  /* 0x00000004ff067887 */ /* 0x000fc40008000000 */
[----:B------:R-:W-:Y:S02]  /*1200*/  USEL UR5, URZ, 0x2, UP1 ;  /* 0x00000002ff057887 */ /* 0x000fe40008800000 */
[----:B------:R-:W-:Y:S02]  /*1210*/  ULEA UR4, UR63, UR4, 0x1 ;  /* 0x000000043f047291 */ /* 0x000fe4000f8e08ff */
[----:B------:R-:W-:Y:S02]  /*1220*/  USEL UR8, URZ, 0x8, UP0 ;  /* 0x00000008ff087887 */ /* 0x000fe40008000000 */
[----:B------:R-:W-:-:S03]  /*1230*/  UIADD3 UR5, UPT, UPT, UR5, UR6, UR7 ;  /* 0x0000000605057290 */ /* 0x000fc6000fffe007 */
[----:B------:R-:W-:Y:S01]  /*1240*/  UMOV UR6, 0x3 ;  /* 0x0000000300067882 */ /* 0x000fe20000000000 */
[----:B------:R-:W-:Y:S02]  /*1250*/  UIADD3 UR5, UPT, UPT, UR5, UR8, URZ ;  /* 0x0000000805057290 */ /* 0x000fe4000fffe0ff */
[----:B------:R-:W-:-:S04]  /*1260*/  USHF.L.U32 UR4, UR6, UR4, URZ ;  /* 0x0000000406047299 */ /* 0x000fc800080006ff */
[----:B------:R-:W-:Y:S02]  /*1270*/  MOV R3, UR5 ;  /* 0x0000000500037c02 */ /* 0x000fe40008000f00 */
[----:B------:R-:W-:Y:S02]  /*1280*/  IMAD.U32 R2, RZ, RZ, UR4 ;  /* 0x00000004ff027e24 */ /* 0x000fe4000f8e00ff */
.L_x_17:
[----:B------:R-:W-:Y:S05]  /*1290*/  BRA.U !UP2, `(.L_x_18) ;  /* 0x000000010ad47547 */ /* 0x000fea000b800000 */
[----:B------:R-:W1:Y:S01]  /*12a0*/  LDCU.128 UR12, c[0x0][0xb10] ;  /* 0x00016200ff0c77ac */ /* 0x000e620008000c00 */
[----:B------:R-:W2:Y:S01]  /*12b0*/  LDCU UR6, c[0x0][0x370] ;  /* 0x00006e00ff0677ac */ /* 0x000ea20008000800 */
[----:B------:R-:W3:Y:S01]  /*12c0*/  LDCU UR5, c[0x0][0x374] ;  /* 0x00006e80ff0577ac */ /* 0x000ee20008000800 */
[----:B------:R-:W4:Y:S01]  /*12d0*/  LDCU UR28, c[0x0][0xb0c] ;  /* 0x00016180ff1c77ac */ /* 0x000f220008000800 */
[----:B------:R-:W4:Y:S01]  /*12e0*/  LDCU UR4, c[0x0][0xb20] ;  /* 0x00016400ff0477ac */ /* 0x000f220008000800 */
[----:B------:R-:W4:Y:S01]  /*12f0*/  LDCU.64 UR8, c[0x0][0xb28] ;  /* 0x00016500ff0877ac */ /* 0x000f220008000a00 */
[----:B-1----:R-:W-:Y:S02]  /*1300*/  UISETP.NE.AND UP0, UPT, UR14, 0x1, UPT ;  /* 0x000000010e00788c */ /* 0x002fe4000bf05270 */
[----:B---3--:R-:W-:Y:S02]  /*1310*/  UIMAD.WIDE.U32 UR10, UR5, UR15, URZ ;  /* 0x0000000f050a72a5 */ /* 0x008fe4000f8e00ff */
[----:B--2---:R-:W-:-:S02]  /*1320*/  UIMAD.WIDE.U32 UR18, UR6, UR12, URZ ;  /* 0x0000000c061272a5 */ /* 0x004fc4000f8e00ff */
[----:B----4-:R-:W-:Y:S02]  /*1330*/  UISETP.NE.AND UP1, UPT, UR28, 0x1, UPT ;  /* 0x000000011c00788c */ /* 0x010fe4000bf25270 */
[----:B------:R-:W-:Y:S01]  /*1340*/  UISETP.NE.AND UP2, UPT, UR21, 0x1, UPT ;  /* 0x000000011500788c */ /* 0x000fe2000bf45270 */
[----:B------:R-:W-:Y:S02]  /*1350*/  UMOV UR10, UR11 ;  /* 0x0000000b000a7c82 */ /* 0x000fe40008000000 */
[----:B------:R-:W-:Y:S01]  /*1360*/  UMOV UR18, UR19 ;  /* 0x0000001300127c82 */ /* 0x000fe20008000000 */
[----:B------:R-:W-:Y:S02]  /*1370*/  @UP0 USHF.R.U32.HI UR5, URZ, UR4, UR10 ;  /* 0x00000004ff050299 */ /* 0x000fe4000801160a */
[----:B------:R-:W-:Y:S02]  /*1380*/  UIMAD.WIDE.U32 UR22, UR24, UR15, URZ ;  /* 0x0000000f181672a5 */ /* 0x000fe4000f8e00ff */
[----:B------:R-:W-:-:S02]  /*1390*/  UIMAD.WIDE.U32 UR10, UR5, UR8, URZ ;  /* 0x00000008050a72a5 */ /* 0x000fc4000f8e00ff */
[----:B------:R-:W-:Y:S02]  /*13a0*/  @UP1 USHF.R.U32.HI UR6, URZ, UR13, UR18 ;  /* 0x0000000dff061299 */ /* 0x000fe40008011612 */
[----:B------:R-:W-:Y:S02]  /*13b0*/  UIMAD.WIDE.U32 UR16, UR20, UR12, URZ ;  /* 0x0000000c141072a5 */ /* 0x000fe4000f8e00ff */
[----:B------:R-:W-:Y:S01]  /*13c0*/  UIMAD.WIDE.U32 UR18, UR6, UR8, URZ ;  /* 0x00000008061272a5 */ /* 0x000fe2000f8e00ff */
[----:B------:R-:W-:Y:S01]  /*13d0*/  UMOV UR22, UR23 ;  /* 0x0000001700167c82 */ /* 0x000fe20008000000 */
[----:B------:R-:W-:Y:S01]  /*13e0*/  UMOV UR10, UR11 ;  /* 0x0000000b000a7c82 */ /* 0x000fe20008000000 */
[----:B------:R-:W-:Y:S02]  /*13f0*/  USHF.R.U32.HI UR22, URZ, UR4, UR22 ;  /* 0x00000004ff167299 */ /* 0x000fe40008011616 */
[----:B------:R-:W-:Y:S02]  /*1400*/  @UP2 USHF.R.U32.HI UR5, URZ, UR9, UR10 ;  /* 0x00000009ff052299 */ /* 0x000fe4000801160a */
[----:B------:R-:W-:Y:S01]  /*1410*/  UMOV UR7, UR19 ;  /* 0x0000001300077c82 */ /* 0x000fe20008000000 */
[----:B------:R-:W-:Y:S01]  /*1420*/  UMOV UR16, UR17 ;  /* 0x0000001100107c82 */ /* 0x000fe20008000000 */
[----:B------:R-:W-:-:S02]  /*1430*/  @UP2 USHF.R.U32.HI UR6, URZ, UR9, UR7 ;  /* 0x00000009ff062299 */ /* 0x000fc40008011607 */
[----:B------:R-:W-:Y:S02]  /*1440*/  USHF.R.U32.HI UR13, URZ, UR13, UR16 ;  /* 0x0000000dff0d7299 */ /* 0x000fe40008011610 */
[----:B------:R-:W-:Y:S02]  /*1450*/  USEL UR4, UR24, UR22, !UP0 ;  /* 0x0000001618047287 */ /* 0x000fe4000c000000 */
[----:B------:R-:W-:Y:S02]  /*1460*/  UIMAD UR7, UR5, UR21, URZ ;  /* 0x00000015050772a4 */ /* 0x000fe4000f8e02ff */
[----:B------:R-:W-:Y:S02]  /*1470*/  USEL UR5, UR20, UR13, !UP1 ;  /* 0x0000000d14057287 */ /* 0x000fe4000c800000 */
[----:B------:R-:W-:Y:S02]  /*1480*/  UIMAD UR12, UR6, UR21, URZ ;  /* 0x00000015060c72a4 */ /* 0x000fe4000f8e02ff */
[----:B------:R-:W-:-:S02]  /*1490*/  UISETP.GE.AND UP0, UPT, UR4, UR7, UPT ;  /* 0x000000070400728c */ /* 0x000fc4000bf06270 */
[----:B------:R-:W-:Y:S02]  /*14a0*/  UIMAD.WIDE.U32 UR10, UR4, UR8, URZ ;  /* 0x00000008040a72a5 */ /* 0x000fe4000f8e00ff */
[----:B------:R-:W-:Y:S02]  /*14b0*/  UISETP.GE.OR UP0, UPT, UR5, UR12, UP0 ;  /* 0x0000000c0500728c */ /* 0x000fe40008706670 */
[----:B------:R-:W-:Y:S02]  /*14c0*/  UIMAD.WIDE.U32 UR12, UR5, UR8, URZ ;  /* 0x00000008050c72a5 */ /* 0x000fe4000f8e00ff */
[----:B------:R-:W-:Y:S01]  /*14d0*/  UIADD3 UR10, UPT, UPT, -UR4, URZ, URZ ;  /* 0x000000ff040a7290 */ /* 0x000fe2000fffe1ff */
[----:B------:R-:W-:Y:S01]  /*14e0*/  UMOV UR8, UR11 ;  /* 0x0000000b00087c82 */ /* 0x000fe20008000000 */
[----:B------:R-:W-:Y:S02]  /*14f0*/  UIADD3 UR11, UPT, UPT, -UR5, URZ, URZ ;  /* 0x000000ff050b7290 */ /* 0x000fe4000fffe1ff */
[----:B------:R-:W-:-:S03]  /*1500*/  USHF.R.U32.HI UR8, URZ, UR9, UR8 ;  /* 0x00000009ff087299 */ /* 0x000fc60008011608 */
[----:B------:R-:W-:Y:S01]  /*1510*/  @!UP0 UMOV UR7, UR13 ;  /* 0x0000000d00078c82 */ /* 0x000fe20008000000 */
[----:B------:R-:W-:Y:S02]  /*1520*/  UIMAD UR24, UR14, UR10, UR24 ;  /* 0x0000000a0e1872a4 */ /* 0x000fe4000f8e0218 */
[----:B------:R-:W-:Y:S02]  /*1530*/  USEL UR8, UR4, UR8, !UP2 ;  /* 0x0000000804087287 */ /* 0x000fe4000d000000 */
[----:B------:R-:W-:Y:S02]  /*1540*/  @!UP0 USHF.R.U32.HI UR7, URZ, UR9, UR7 ;  /* 0x00000009ff078299 */ /* 0x000fe40008011607 */
[----:B------:R-:W-:Y:S02]  /*1550*/  UIADD3 UR9, UPT, UPT, -UR8, URZ, URZ ;  /* 0x000000ff08097290 */ /* 0x000fe4000fffe1ff */
[----:B------:R-:W-:Y:S02]  /*1560*/  @!UP0 USEL UR7, UR5, UR7, !UP2 ;  /* 0x0000000705078287 */ /* 0x000fe4000d000000 */
[----:B------:R-:W-:-:S02]  /*1570*/  UIMAD UR9, UR21, UR9, UR4 ;  /* 0x00000009150972a4 */ /* 0x000fc4000f8e0204 */
[----:B------:R-:W-:Y:S02]  /*1580*/  @!UP0 UIADD3 UR8, UPT, UPT, UR8, -UR7, URZ ;  /* 0x8000000708088290 */ /* 0x000fe4000fffe0ff */
[----:B------:R-:W-:Y:S02]  /*1590*/  @!UP0 UIMAD UR6, UR9, UR6, UR7 ;  /* 0x00000006090682a4 */ /* 0x000fe4000f8e0207 */
[----:B------:R-:W-:Y:S02]  /*15a0*/  @!UP0 UIMAD UR4, UR8, UR21, UR5 ;  /* 0x00000015080482a4 */ /* 0x000fe4000f8e0205 */
[----:B------:R-:W-:Y:S02]  /*15b0*/  UIMAD UR20, UR28, UR11, UR20 ;  /* 0x0000000b1c1472a4 */ /* 0x000fe4000f8e0214 */
[----:B------:R-:W-:Y:S01]  /*15c0*/  UIMAD UR24, UR4, UR14, UR24 ;  /* 0x0000000e041872a4 */ /* 0x000fe2000f8e0218 */
[----:B------:R-:W-:Y:S02]  /*15d0*/  @!UP0 UMOV UR5, UR6 ;  /* 0x0000000600058c82 */ /* 0x000fe40008000000 */
[----:B------:R-:W-:-:S12]  /*15e0*/  UIMAD UR20, UR5, UR28, UR20 ;  /* 0x0000001c051472a4 */ /* 0x000fd8000f8e0214 */
.L_x_18:
[----:B------:R-:W-:Y:S02]  /*15f0*/  UISETP.NE.AND UP1, UPT, UR29, 0x1, UPT ;  /* 0x000000011d00788c */ /* 0x000fe4000bf25270 */
[----:B------:R-:W-:Y:S02]  /*1600*/  ULOP3.LUT UR21, UR26, 0xffff, URZ, 0xc0, !UPT ;  /* 0x0000ffff1a157892 */ /* 0x000fe4000f8ec0ff */
[----:B------:R-:W-:Y:S02]  /*1610*/  UISETP.NE.AND UP0, UPT, UR25, 0x2, UPT ;  /* 0x000000021900788c */ /* 0x000fe4000bf05270 */
[----:B------:R-:W-:Y:S02]  /*1620*/  ULOP3.LUT UR22, UR27, 0x800, URZ, 0xc0, !UPT ;  /* 0x000008001b167892 */ /* 0x000fe4000f8ec0ff */
[----:B------:R-:W-:Y:S02]  /*1630*/  ULOP3.LUT UR44, UR44, 0x40, URZ, 0xc0, !UPT ;  /* 0x000000402c2c7892 */ /* 0x000fe4000f8ec0ff */
[----:B------:R-:W-:Y:S01]  /*1640*/  USHF.L.U32 UR21, UR30, UR21, URZ ;  /* 0x000000151e157299 */ /* 0x000fe200080006ff */
[----:B------:R-:W-:Y:S11]  /*1650*/  BRA.U UP1, `(.L_x_19) ;  /* 0x0000000101447547 */ /* 0x000ff6000b800000 */
[----:B------:R-:W1:Y:S01]  /*1660*/  LDCU.128 UR8, c[0x0][0xb10] ;  /* 0x00016200ff0877ac */ /* 0x000e620008000c00 */
[----:B------:R-:W2:Y:S01]  /*1670*/  LDCU UR12, c[0x0][0xb0c] ;  /* 0x00016180ff0c77ac */ /* 0x000ea20008000800 */
[----:B------:R-:W3:Y:S01]  /*1680*/  LDCU UR13, c[0x0][0xb20] ;  /* 0x00016400ff0d77ac */ /* 0x000ee20008000800 */
[----:B-1----:R-:W-:Y:S02]  /*1690*/  UIMAD.WIDE.U32 UR6, UR20, UR8, URZ ;  /* 0x00000008140672a5 */ /* 0x002fe4000f8e00ff */
[----:B------:R-:W-:Y:S02]  /*16a0*/  UIMAD.WIDE.U32 UR4, UR24, UR11, URZ ;  /* 0x0000000b180472a5 */ /* 0x000fe4000f8e00ff */
[----:B--2---:R-:W-:Y:S02]  /*16b0*/  UISETP.NE.AND UP2, UPT, UR12, 0x1, UPT ;  /* 0x000000010c00788c */ /* 0x004fe4000bf45270 */
[----:B------:R-:W-:Y:S01]  /*16c0*/  UISETP.NE.AND UP1, UPT, UR10, 0x1, UPT ;  /* 0x000000010a00788c */ /* 0x000fe2000bf25270 */
[----:B------:R-:W-:-:S02]  /*16d0*/  UMOV UR6, UR7 ;  /* 0x0000000700067c82 */ /* 0x000fc40008000000 */
[----:B------:R-:W-:Y:S01]  /*16e0*/  UMOV UR4, UR5 ;  /* 0x0000000500047c82 */ /* 0x000fe20008000000 */
[----:B------:R-:W-:Y:S02]  /*16f0*/  USHF.R.U32.HI UR6, URZ, UR9, UR6 ;  /* 0x00000009ff067299 */ /* 0x000fe40008011606 */
[----:B---3--:R-:W-:Y:S02]  /*1700*/  USHF.R.U32.HI UR4, URZ, UR13, UR4 ;  /* 0x0000000dff047299 */ /* 0x008fe40008011604 */
[----:B------:R-:W-:Y:S02]  /*1710*/  USEL UR5, UR20, UR6, !UP2 ;  /* 0x0000000614057287 */ /* 0x000fe4000d000000 */
[----:B------:R-:W-:-:S04]  /*1720*/  USEL UR4, UR24, UR4, !UP1 ;  /* 0x0000000418047287 */ /* 0x000fc8000c800000 */
[----:B------:R-:W-:Y:S02]  /*1730*/  UIADD3 UR6, UPT, UPT, UR5, -UR4, URZ ;  /* 0x8000000405067290 */ /* 0x000fe4000fffe0ff */
[----:B------:R-:W-:Y:S02]  /*1740*/  UIADD3 UR4, UPT, UPT, -UR5, UR4, URZ ;  /* 0x0000000405047290 */ /* 0x000fe4000fffe1ff */
[----:B------:R-:W-:Y:S02]  /*1750*/  UIMAD UR24, UR6, UR10, UR24 ;  /* 0x0000000a061872a4 */ /* 0x000fe4000f8e0218 */
[----:B------:R-:W-:-:S12]  /*1760*/  UIMAD UR20, UR4, UR12, UR20 ;  /* 0x0000000c041472a4 */ /* 0x000fd8000f8e0214 */
.L_x_19:
[----:B------:R-:W-:Y:S05]  /*1770*/  BRA.U !UP5, `(.L_x_20) ;  /* 0x000000010d0c7547 */ /* 0x000fea000b800000 */
[----:B------:R-:W-:Y:S01]  /*1780*/  UCGABAR_WAIT ;  /* 0x0000000000007dc7 */ /* 0x000fe20008000000 */
[----:B------:R-:W-:Y:S01]  /*1790*/  CCTL.IVALL ;  /* 0x00000000ff00798f */ /* 0x000fe20002000000 */
[----:B------:R-:W-:Y:S05]  /*17a0*/  BRA `(.L_x_21) ;  /* 0x0000000000047947 */ /* 0x000fea0003800000 */
.L_x_20:
[----:B------:R-:W-:Y:S06]  /*17b0*/  BAR.SYNC.DEFER_BLOCKING 0x0 ;  /* 0x0000000000007b1d */ /* 0x000fec0000010000 */
.L_x_21:
[----:B------:R-:W-:Y:S05]  /*17c0*/  BRA.U UP0, `(.L_x_22) ;  /* 0x0000001500007547 */ /* 0x000fea000b800000 */
[----:B------:R-:W1:Y:S01]  /*17d0*/  LDCU UR6, c[0x0][0x38c] ;  /* 0x00007180ff0677ac */ /* 0x000e620008000800 */
[----:B------:R-:W-:Y:S01]  /*17e0*/  PLOP3.LUT P1, PT, PT, PT, UP3, 0x80, 0x8 ;  /* 0x000000000008781c */ /* 0x000fe20003f2f038 */
[----:B------:R-:W-:Y:S01]  /*17f0*/  IMAD.MOV.U32 R12, RZ, RZ, 0x1 ;  /* 0x00000001ff0c7424 */ /* 0x000fe200078e00ff */
[----:B------:R-:W-:Y:S02]  /*1800*/  ISETP.NE.AND P2, PT, R0, RZ, P3 ;  /* 0x000000ff0000720c */ /* 0x000fe40001f45270 */
[----:B------:R-:W-:Y:S02]  /*1810*/  CS2R R10, SRZ ;  /* 0x00000000000a7805 */ /* 0x000fe4000001ff00 */
[----:B------:R-:W-:Y:S01]  /*1820*/  PLOP3.LUT P1, PT, P1, PT, PT, 0x8, 0x80 ;  /* 0x000000000080781c */ /* 0x000fe20000f2e170 */
[----:B------:R-:W-:Y:S01]  /*1830*/  IMAD.MOV.U32 R9, RZ, RZ, RZ ;  /* 0x000000ffff097224 */ /* 0x000fe200078e00ff */
[----:B------:R-:W2:Y:S01]  /*1840*/  LDCU UR38, c[0x0][0x370] ;  /* 0x00006e00ff2677ac */ /* 0x000ea20008000800 */
[----:B------:R-:W-:Y:S01]  /*1850*/  IMAD.MOV.U32 R8, RZ, RZ, 0x1 ;  /* 0x00000001ff087424 */ /* 0x000fe200078e00ff */
[----:B------:R-:W3:Y:S01]  /*1860*/  LDCU.64 UR26, c[0x0][0x348] ;  /* 0x00006900ff1a77ac */ /* 0x000ee20008000a00 */
[----:B------:R-:W-:Y:S01]  /*1870*/  ULEA.HI UR42, UR22, UR44, URZ, 0x1a ;  /* 0x0000002c162a7291 */ /* 0x000fe2000f8fd0ff */
[----:B------:R-:W4:Y:S01]  /*1880*/  LDCU UR37, c[0x0][0x374] ;  /* 0x00006e80ff2577ac */ /* 0x000f220008000800 */
[----:B-1----:R-:W-:-:S02]  /*1890*/  UIADD3 UR5, UPT, UPT, UR6, 0x3f, URZ ;  /* 0x0000003f06057890 */ /* 0x002fc4000fffe0ff */
[----:B------:R-:W-:Y:S02]  /*18a0*/  UIADD3 UR48, UPT, UPT, UR6, 0x7e, URZ ;  /* 0x0000007e06307890 */ /* 0x000fe4000fffe0ff */
[----:B------:R-:W-:Y:S01]  /*18b0*/  USHF.R.S32.HI UR4, URZ, 0x1f, UR5 ;  /* 0x0000001fff047899 */ /* 0x000fe20008011405 */
[----:B------:R-:W-:-:S03]  /*18c0*/  UMOV UR7, URZ ;  /* 0x000000ff00077c82 */ /* 0x000fc60008000000 */
[----:B------:R-:W-:Y:S02]  /*18d0*/  ULEA.HI UR4, UR4, UR5, URZ, 0x6 ;  /* 0x0000000504047291 */ /* 0x000fe4000f8f30ff */
[----:B------:R-:W-:Y:S02]  /*18e0*/  UIADD3 UR5, UPT, UPT, UR6, -0x1, URZ ;  /* 0xffffffff06057890 */ /* 0x000fe4000fffe0ff */
[----:B------:R-:W-:Y:S02]  /*18f0*/  USHF.R.S32.HI UR40, URZ, 0x6, UR4 ;  /* 0x00000006ff287899 */ /* 0x000fe40008011404 */
[----:B------:R-:W-:Y:S02]  /*1900*/  UISETP.GE.U32.AND UP1, UPT, UR5, -0x7f, UPT ;  /* 0xffffff810500788c */ /* 0x000fe4000bf26070 */
[----:B------:R-:W-:-:S04]  /*1910*/  UISETP.LT.U32.AND UP0, UPT, UR40, 0x5, UPT ;  /* 0x000000052800788c */ /* 0x000fc8000bf01070 */
[----:B------:R-:W-:Y:S02]  /*1920*/  USEL UR39, UR40, 0x5, UP0 ;  /* 0x0000000528277887 */ /* 0x000fe40008000000 */
[----:B------:R-:W-:Y:S02]  /*1930*/  UISETP.NE.AND UP0, UPT, UR25, URZ, UPT ;  /* 0x000000ff1900728c */ /* 0x000fe4000bf05270 */
[----:B------:R-:W-:Y:S02]  /*1940*/  UIADD3 UR4, UPT, UPT, UR39, -0x1, URZ ;  /* 0xffffffff27047890 */ /* 0x000fe4000fffe0ff */
[----:B------:R-:W-:Y:S02]  /*1950*/  @UP1 UIADD3 UR4, UPT, UPT, UR39, URZ, URZ ;  /* 0x000000ff27041290 */ /* 0x000fe4000fffe0ff */
[----:B------:R-:W-:Y:S02]  /*1960*/  USEL UR23, UR46, 0x2, UP0 ;  /* 0x000000022e177887 */ /* 0x000fe40008000000 */
[----:B------:R-:W-:-:S02]  /*1970*/  UIADD3 UR43, UPT, UPT, UR40, -UR39, URZ ;  /* 0x80000027282b7290 */ /* 0x000fc4000fffe0ff */
[----:B------:R-:W-:Y:S02]  /*1980*/  UIADD3 UR25, UPT, UPT, UR4, 0x1, URZ ;  /* 0x0000000104197890 */ /* 0x000fe4000fffe0ff */
[----:B--234-:R-:W-:-:S12]  /*1990*/  UIADD3 UR41, UPT, UPT, -UR4, URZ, URZ ;  /* 0x000000ff04297290 */ /* 0x01cfd8000fffe1ff */
.L_x_42:
[----:B------:R-:W-:Y:S01]  /*19a0*/  UISETP.NE.AND UP0, UPT, UR47, URZ, UPT ;  /* 0x000000ff2f00728c */ /* 0x000fe2000bf05270 */
[----:B------:R-:W1:Y:S08]  /*19b0*/  S2UR UR47, SR_CgaCtaId ;  /* 0x00000000002f79c3 */ /* 0x000e700000008800 */
[----:B------:R-:W-:Y:S05]  /*19c0*/  BRA.U UP0, `(.L_x_23) ;  /* 0x0000000100347547 */ /* 0x000fea000b800000 */
[----:B------:R-:W2:Y:S01]  /*19d0*/  S2R R0, SR_CgaCtaId ;  /* 0x0000000000007919 */ /* 0x000ea20000008800 */
[----:B------:R-:W-:-:S04]  /*19e0*/  MOV R2, 0x400 ;  /* 0x0000040000027802 */ /* 0x000fc80000000f00 */
[----:B--2---:R-:W-:Y:S02]  /*19f0*/  LEA R0, R0, R2, 0x18 ;  /* 0x0000000200007211 */ /* 0x004fe400078ec0ff */
[----:B------:R-:W-:-:S03]  /*1a00*/  SHF.L.U32 R2, R8, 0x1f, RZ ;  /* 0x0000001f08027819 */ /* 0x000fc600000006ff */
[----:B------:R-:W-:-:S04]  /*1a10*/  IMAD R0, R9, 0x8, R0 ;  /* 0x0000000809007824 */ /* 0x000fc800078e0200 */
[----:B------:R-:W2:Y:S02]  /*1a20*/  SYNCS.PHASECHK.TRANS64.TRYWAIT P0, [R0+URZ+0x110], R2 ;  /* 0x00011002000075a7 */ /* 0x000ea400080011ff */
[----:B--2---:R-:W-:Y:S05]  /*1a30*/  @!P0 BRA `(.L_x_24) ;  /* 0x0000007400148947 */ /* 0x004fea0003800000 */
.L_x_150:
[----:B------:R-:W-:Y:S01]  /*1a40*/  VIADD R9, R9, 0x1 ;  /* 0x0000000109097836 */ /* 0x000fe20000000000 */
[----:B------:R2:W-:Y:S04]  /*1a50*/  SYNCS.ARRIVE.TRANS64.A1T0 RZ, [R0+URZ+0x100], RZ ;  /* 0x000100ff00ff79a7 */ /* 0x0005e800081000ff */
[----:B------:R-:W-:-:S04]  /*1a60*/  ISETP.NE.AND P0, PT, R9, 0x2, PT ;  /* 0x000000020900780c */ /* 0x000fc80003f05270 */
[----:B------:R-:W-:Y:S02]  /*1a70*/  SEL R9, R9, RZ, P0 ;  /* 0x000000ff09097207 */ /* 0x000fe40000000000 */
[----:B--2---:R-:W-:-:S04]  /*1a80*/  SEL R0, RZ, 0x1, P0 ;  /* 0x00000001ff007807 */ /* 0x004fc80000000000 */
[----:B------:R-:W-:-:S07]  /*1a90*/  LOP3.LUT R8, R8, R0, RZ, 0x3c, !PT ;  /* 0x0000000008087212 */ /* 0x000fce00078e3cff */
.L_x_23:
[----:B------:R-:W-:Y:S01]  /*1aa0*/  UMOV UR6, 0x400 ;  /* 0x0000040000067882 */ /* 0x000fe20000000000 */
[----:B------:R-:W-:Y:S01]  /*1ab0*/  SHF.L.U32 R0, R12, 0x1f, RZ ;  /* 0x0000001f0c007819 */ /* 0x000fe200000006ff */
[----:B-1----:R-:W-:Y:S02]  /*1ac0*/  ULEA UR6, UR47, UR6, 0x18 ;  /* 0x000000062f067291 */ /* 0x002fe4000f8ec0ff */
[----:B------:R-:W-:Y:S02]  /*1ad0*/  UISETP.GE.U32.AND UP0, UPT, UR48, 0x7f, UPT ;  /* 0x0000007f3000788c */ /* 0x000fe4000bf06070 */
[----:B------:R-:W-:Y:S02]  /*1ae0*/  ULEA UR4, UR7, UR6, 0x3 ;  /* 0x0000000607047291 */ /* 0x000fe4000f8e18ff */
[----:B------:R-:W-:Y:S01]  /*1af0*/  ULEA UR11, UR24, UR44, 0x7 ;  /* 0x0000002c180b7291 */ /* 0x000fe2000f8e38ff */
[----:B------:R-:W-:-:S06]  /*1b00*/  UMOV UR13, URZ ;  /* 0x000000ff000d7c82 */ /* 0x000fcc0008000000 */
[----:B------:R1:W2:Y:S01]  /*1b10*/  SYNCS.PHASECHK.TRANS64.TRYWAIT P0, [UR4+0x28], R0 ;  /* 0x00002800ff0075a7 */ /* 0x0002a20008001104 */
[----:B------:R-:W-:-:S04]  /*1b20*/  ULEA.HI UR4, UR20, UR20, URZ, 0x1 ;  /* 0x0000001414047291 */ /* 0x000fc8000f8f08ff */
[----:B------:R-:W-:-:S04]  /*1b30*/  USHF.L.U32 UR4, UR4, 0x6, URZ ;  /* 0x0000000604047899 */ /* 0x000fc800080006ff */
[----:B------:R-:W-:-:S04]  /*1b40*/  ULOP3.LUT UR35, UR4, 0xffffff80, URZ, 0xc0, !UPT ;  /* 0xffffff8004237892 */ /* 0x000fc8000f8ec0ff */
[----:B------:R-:W-:Y:S01]  /*1b50*/  UIADD3 UR35, UPT, UPT, UR42, UR35, URZ ;  /* 0x000000232a237290 */ /* 0x000fe2000fffe0ff */
[----:B------:R-:W-:Y:S11]  /*1b60*/  BRA.U !UP0, `(.L_x_25) ;  /* 0x0000000108c47547 */ /* 0x000ff6000b800000 */
[----:B------:R-:W-:Y:S01]  /*1b70*/  UMOV UR16, UR41 ;  /* 0x0000002900107c82 */ /* 0x000fe20008000000 */
[----:B------:R-:W-:Y:S01]  /*1b80*/  UMOV UR4, UR7 ;  /* 0x0000000700047c82 */ /* 0x000fe20008000000 */
[----:B------:R-:W-:-:S05]  /*1b90*/  UMOV UR34, URZ ;  /* 0x000000ff00227c82 */ /* 0x000fca0008000000 */
.L_x_31:
[----:B------:R-:W-:Y:S01]  /*1ba0*/  ULEA UR33, UR4, UR6, 0x3 ;  /* 0x0000000604217291 */ /* 0x000fe2000f8e18ff */
[----:B------:R-:W-:Y:S01]  /*1bb0*/  @P3 MOV R2, 0x8000 ;  /* 0x0000800000023802 */ /* 0x000fe20000000f00 */
[----:B--234-:R-:W-:Y:S10]  /*1bc0*/  @P0 BRA `(.L_x_26) ;  /* 0x00000000000c0947 */ /* 0x01cff40003800000 */
[----:B------:R-:W-:-:S04]  /*1bd0*/  SHF.L.U32 R3, R12, 0x1f, RZ ;  /* 0x0000001f0c037819 */ /* 0x000fc800000006ff */
[----:B------:R-:W2:Y:S02]  /*1be0*/  SYNCS.PHASECHK.TRANS64.TRYWAIT P0, [UR33+0x28], R3 ;  /* 0x00002803ff0075a7 */ /* 0x000ea40008001121 */
[----:B--2---:R-:W-:Y:S05]  /*1bf0*/  @!P0 BRA `(.L_x_27) ;  /* 0x0000007000b88947 */ /* 0x004fea0003800000 */
.L_x_26:
[----:B------:R2:W-:Y:S01]  /*1c00*/  @P3 SYNCS.ARRIVE.TRANS64 RZ, [UR33], R2 ;  /* 0x00000002ffff39a7 */ /* 0x0005e20008000021 */
[----:B------:R-:W-:Y:S02]  /*1c10*/  ULOP3.LUT UR5, UR23, 0x2, URZ, 0xfc, !UPT ;  /* 0x0000000217057892 */ /* 0x000fe4000f8efcff */
[----:B------:R-:W-:Y:S02]  /*1c20*/  UIADD3 UR16, UPT, UPT, UR16, 0x1, URZ ;  /* 0x0000000110107890 */ /* 0x000fe4000fffe0ff */
[----:B------:R-:W-:Y:S02]  /*1c30*/  UISETP.NE.AND UP0, UPT, UR5, 0x2, UPT ;  /* 0x000000020500788c */ /* 0x000fe4000bf05270 */
[----:B------:R-:W-:-:S07]  /*1c40*/  UISETP.NE.AND UP2, UPT, UR16, 0x1, UPT ;  /* 0x000000011000788c */ /* 0x000fce000bf45270 */
[----:B------:R-:W-:Y:S05]  /*1c50*/  BRA.U UP0, `(.L_x_28) ;  /* 0x0000000100047547 */ /* 0x000fea000b800000 */
[----:B------:R-:W-:Y:S05]  /*1c60*/  BPT.TRAP 0x1 ;  /* 0x000000040000795c */ /* 0x000fea0000300000 */
.L_x_28:
[----:B------:R-:W-:Y:S04]  /*1c70*/  BSSY.RECONVERGENT B0, `(.L_x_29) ;  /* 0x0000003000007945 */ /* 0x000fe80003800200 */
[----:B------:R-:W-:Y:S05]  /*1c80*/  @!P2 BRA `(.L_x_30) ;  /* 0x000000000004a947 */ /* 0x000fea0003800000 */
[----:B------:R-:W-:Y:S05]  /*1c90*/  BPT.TRAP 0x1 ;  /* 0x000000040000795c */ /* 0x000fea0000300000 */
.L_x_30:
[----:B------:R-:W-:Y:S05]  /*1ca0*/  BSYNC.RECONVERGENT B0 ;  /* 0x0000000000007941 */ /* 0x000fea0003800200 */
.L_x_29:
[----:B------:R-:W-:Y:S02]  /*1cb0*/  UIADD3 UR5, UPT, UPT, UR4, 0x1, URZ ;  /* 0x0000000104057890 */ /* 0x000fe4000fffe0ff */
[----:B------:R-:W-:Y:S02]  /*1cc0*/  UIADD3 UR14, UP1, UPT, UR26, 0x80, URZ ;  /* 0x000000801a0e7890 */ /* 0x000fe4000ff3e0ff */
[----:B------:R-:W-:Y:S02]  /*1cd0*/  UISETP.NE.AND UP0, UPT, UR5, 0x5, UPT ;  /* 0x000000050500788c */ /* 0x000fe4000bf05270 */
[----:B------:R-:W-:Y:S02]  /*1ce0*/  ULOP3.LUT UR33, UR33, 0xfefffff8, URZ, 0xc0, !UPT ;  /* 0xfefffff821217892 */ /* 0x000fe4000f8ec0ff */
[----:B------:R-:W-:Y:S02]  /*1cf0*/  USEL UR8, URZ, 0x1, UP0 ;  /* 0x00000001ff087887 */ /* 0x000fe40008000000 */
[----:B------:R-:W-:-:S02]  /*1d00*/  USEL UR7, UR5, URZ, UP0 ;  /* 0x000000ff05077287 */ /* 0x000fc40008000000 */
[----:B------:R-:W-:Y:S02]  /*1d10*/  UIADD3.X UR15, UPT, UPT, URZ, UR27, URZ, UP1, !UPT ;  /* 0x0000001bff0f7290 */ /* 0x000fe40008ffe4ff */
[----:B------:R-:W-:Y:S01]  /*1d20*/  ULEA UR5, UR7, UR6, 0x3 ;  /* 0x0000000607057291 */ /* 0x000fe2000f8e18ff */
[----:B------:R-:W-:Y:S01]  /*1d30*/  LOP3.LUT R12, R12, UR8, RZ, 0x3c, !PT ;  /* 0x000000080c0c7c12 */ /* 0x000fe2000f8e3cff */
[----:B------:R-:W-:Y:S02]  /*1d40*/  USHF.L.U32 UR8, UR4, 0xd, URZ ;  /* 0x0000000d04087899 */ /* 0x000fe400080006ff */
[----:B------:R-:W-:Y:S01]  /*1d50*/  UIADD3 UR4, UP0, UPT, UR26, 0x180, URZ ;  /* 0x000001801a047890 */ /* 0x000fe2000ff1e0ff */
[----:B-1----:R-:W-:Y:S01]  /*1d60*/  SHF.L.U32 R0, R12, 0x1f, RZ ;  /* 0x0000001f0c007819 */ /* 0x002fe200000006ff */
[----:B------:R-:W-:Y:S02]  /*1d70*/  ULEA UR32, UR22, UR8, 0x1 ;  /* 0x0000000816207291 */ /* 0x000fe4000f8e08ff */
[----:B------:R-:W-:Y:S01]  /*1d80*/  UPRMT UR13, URZ, 0x5410, UR21 ;  /* 0x00005410ff0d7896 */ /* 0x000fe20008000015 */
[----:B------:R3:W4:Y:S01]  /*1d90*/  SYNCS.PHASECHK.TRANS64.TRYWAIT P0, [UR5+0x28], R0 ;  /* 0x00002800ff0075a7 */ /* 0x0007220008001105 */
[----:B------:R-:W-:-:S02]  /*1da0*/  UIADD3 UR32, UPT, UPT, UR6, 0x4300, UR32 ;  /* 0x0000430006207890 */ /* 0x000fc4000fffe020 */
[----:B------:R-:W-:Y:S02]  /*1db0*/  UIADD3 UR8, UPT, UPT, UR6, 0xe300, UR8 ;  /* 0x0000e30006087890 */ /* 0x000fe4000fffe008 */
[----:B------:R-:W-:Y:S01]  /*1dc0*/  UIADD3.X UR5, UPT, UPT, URZ, UR27, URZ, UP0, !UPT ;  /* 0x0000001bff057290 */ /* 0x000fe200087fe4ff */
[----:B------:R-:W-:Y:S01]  /*1dd0*/  UMOV UR18, 0x0 ;  /* 0x0000000000127882 */ /* 0x000fe20000000000 */
[----:B------:R-:W-:Y:S01]  /*1de0*/  UMOV UR19, 0x10000000 ;  /* 0x1000000000137882 */ /* 0x000fe20000000000 */
[----:B------:R-:W-:Y:S01]  /*1df0*/  UMOV UR10, UR34 ;  /* 0x00000022000a7c82 */ /* 0x000fe20008000000 */
[----:B------:R-:W-:Y:S01]  /*1e00*/  UMOV UR12, UR36 ;  /* 0x00000024000c7c82 */ /* 0x000fe20008000000 */
[----:B------:R-:W-:Y:S01]  /*1e10*/  UMOV UR9, UR33 ;  /* 0x0000002100097c82 */ /* 0x000fe20008000000 */
[----:B------:R1:W-:Y:S03]  /*1e20*/  UTMALDG.3D.MULTICAST.2CTA [UR32], [UR14], UR13, desc[UR18] ;  /* 0x000012200e0073b4 */ /* 0x0003e6000821180d */
[----:B------:R2:W-:Y:S01]  /*1e30*/  UTMALDG.3D.2CTA [UR8], [UR4], desc[UR18] ;  /* 0x00001208040075b4 */ /* 0x0005e20008211000 */
[----:B-1----:R-:W-:Y:S01]  /*1e40*/  UIADD3 UR34, UPT, UPT, UR34, 0x40, URZ ;  /* 0x0000004022227890 */ /* 0x002fe2000fffe0ff */
[----:B------:R-:W-:Y:S01]  /*1e50*/  UMOV UR13, UR25 ;  /* 0x00000019000d7c82 */ /* 0x000fe20008000000 */
[----:B--2---:R-:W-:Y:S01]  /*1e60*/  UMOV UR4, UR7 ;  /* 0x0000000700047c82 */ /* 0x004fe20008000000 */
[----:B------:R-:W-:Y:S09]  /*1e70*/  BRA.U UP2, `(.L_x_31) ;  /* 0xfffffffd02487547 */ /* 0x000ff2000b83ffff */
.L_x_25:
[----:B------:R-:W-:Y:S01]  /*1e80*/  ULEA UR4, UR7, UR6, 0x3 ;  /* 0x0000000607047291 */ /* 0x000fe2000f8e18ff */
[----:B-1-3--:R-:W-:Y:S01]  /*1e90*/  SHF.L.U32 R0, R12, 0x1f, RZ ;  /* 0x0000001f0c007819 */ /* 0x00afe200000006ff */
[----:B------:R-:W-:Y:S01]  /*1ea0*/  @!P1 SYNCS.ARRIVE.TRANS64.A1T0 RZ, [UR6+0x98], RZ ;  /* 0x000098ffffff99a7 */ /* 0x000fe20008100006 */
[----:B------:R-:W-:-:S06]  /*1eb0*/  UISETP.GT.AND UP0, UPT, UR40, UR39, UPT ;  /* 0x000000272800728c */ /* 0x000fcc000bf04270 */
[----:B--2-4-:R1:W2:Y:S03]  /*1ec0*/  SYNCS.PHASECHK.TRANS64.TRYWAIT P0, [UR4+0x28], R0 ;  /* 0x00002800ff0075a7 */ /* 0x0142a60008001104 */
[----:B------:R-:W-:Y:S05]  /*1ed0*/  BRA.U !UP0, `(.L_x_32) ;  /* 0x0000000108c47547 */ /* 0x000fea000b800000 */
[----:B------:R-:W-:Y:S01]  /*1ee0*/  UIADD3 UR24, UPT, UPT, UR43, UR13, URZ ;  /* 0x0000000d2b187290 */ /* 0x000fe2000fffe0ff */
[----:B------:R-:W-:-:S11]  /*1ef0*/  UMOV UR4, UR7 ;  /* 0x0000000700047c82 */ /* 0x000fd60008000000 */
.L_x_38:
[----:B------:R-:W-:Y:S01]  /*1f00*/  ULEA UR17, UR4, UR6, 0x3 ;  /* 0x0000000604117291 */ /* 0x000fe2000f8e18ff */
[----:B--2---:R-:W-:Y:S01]  /*1f10*/  @P3 MOV R2, 0x8000 ;  /* 0x0000800000023802 */ /* 0x004fe20000000f00 */
[----:B--2-4-:R-:W-:Y:S10]  /*1f20*/  @P0 BRA `(.L_x_33) ;  /* 0x00000000000c0947 */ /* 0x014ff40003800000 */
[----:B------:R-:W-:-:S04]  /*1f30*/  SHF.L.U32 R3, R12, 0x1f, RZ ;  /* 0x0000001f0c037819 */ /* 0x000fc800000006ff */
[----:B------:R-:W2:Y:S02]  /*1f40*/  SYNCS.PHASECHK.TRANS64.TRYWAIT P0, [UR17+0x28], R3 ;  /* 0x00002803ff0075a7 */ /* 0x000ea40008001111 */
[----:B--2---:R-:W-:Y:S05]  /*1f50*/  @!P0 BRA `(.L_x_34) ;  /* 0x0000006c00f88947 */ /* 0x004fea0003800000 */
.L_x_33:
[----:B------:R2:W-:Y:S01]  /*1f60*/  @P3 SYNCS.ARRIVE.TRANS64 RZ, [UR17], R2 ;  /* 0x00000002ffff39a7 */ /* 0x0005e20008000011 */
[----:B------:R-:W-:-:S04]  /*1f70*/  ULOP3.LUT UR5, UR23, 0x2, URZ, 0xfc, !UPT ;  /* 0x0000000217057892 */ /* 0x000fc8000f8efcff */
[----:B------:R-:W-:-:S09]  /*1f80*/  UISETP.NE.AND UP0, UPT, UR5, 0x2, UPT ;  /* 0x000000020500788c */ /* 0x000fd2000bf05270 */
[----:B------:R-:W-:Y:S05]  /*1f90*/  BRA.U UP0, `(.L_x_35) ;  /* 0x0000000100047547 */ /* 0x000fea000b800000 */
[----:B------:R-:W-:Y:S05]  /*1fa0*/  BPT.TRAP 0x1 ;  /* 0x000000040000795c */ /* 0x000fea0000300000 */
.L_x_35:
[----:B------:R-:W-:Y:S04]  /*1fb0*/  BSSY.RECONVERGENT B0, `(.L_x_36) ;  /* 0x0000003000007945 */ /* 0x000fe80003800200 */
[----:B------:R-:W-:Y:S05]  /*1fc0*/  @!P2 BRA `(.L_x_37) ;  /* 0x000000000004a947 */ /* 0x000fea0003800000 */
[----:B------:R-:W-:Y:S05]  /*1fd0*/  BPT.TRAP 0x1 ;  /* 0x000000040000795c */ /* 0x000fea0000300000 */
.L_x_37:
[----:B------:R-:W-:Y:S05]  /*1fe0*/  BSYNC.RECONVERGENT B0 ;  /* 0x0000000000007941 */ /* 0x000fea0003800200 */
.L_x_36:
[----:B------:R-:W-:Y:S02]  /*1ff0*/  UIADD3 UR5, UPT, UPT, UR4, 0x1, URZ ;  /* 0x0000000104057890 */ /* 0x000fe4000fffe0ff */
[----:B------:R-:W-:Y:S02]  /*2000*/  USHF.L.U32 UR18, UR13, 0x6, URZ ;  /* 0x000000060d127899 */ /* 0x000fe400080006ff */
[----:B------:R-:W-:Y:S02]  /*2010*/  UISETP.NE.AND UP0, UPT, UR5, 0x5, UPT ;  /* 0x000000050500788c */ /* 0x000fe4000bf05270 */
[----:B------:R-:W-:Y:S02]  /*2020*/  ULOP3.LUT UR17, UR17, 0xfefffff8, URZ, 0xc0, !UPT ;  /* 0xfefffff811117892 */ /* 0x000fe4000f8ec0ff */
[----:B------:R-:W-:Y:S02]  /*2030*/  USEL UR8, URZ, 0x1, UP0 ;  /* 0x00000001ff087887 */ /* 0x000fe40008000000 */
[----:B------:R-:W-:-:S02]  /*2040*/  USEL UR7, UR5, URZ, UP0 ;  /* 0x000000ff05077287 */ /* 0x000fc40008000000 */
[----:B------:R-:W-:Y:S02]  /*2050*/  UIADD3 UR14, UP0, UPT, UR26, 0x180, URZ ;  /* 0x000001801a0e7890 */ /* 0x000fe4000ff1e0ff */
        /* <DEDUP_REMOVED lines=9> */
[----:B------:R-:W-:Y:S02]  /*20f0*/  UIADD3.X UR5, UPT, UPT, URZ, UR27, URZ, UP1, !UPT ;  /* 0x0000001bff057290 */ /* 0x000fe40008ffe4ff */
[----:B------:R-:W-:Y:S02]  /*2100*/  UIADD3 UR8, UPT, UPT, UR6, 0xe300, UR8 ;  /* 0x0000e30006087890 */ /* 0x000fe4000fffe008 */
[----:B------:R-:W-:Y:S01]  /*2110*/  UIADD3.X UR15, UPT, UPT, URZ, UR27, URZ, UP0, !UPT ;  /* 0x0000001bff0f7290 */ /* 0x000fe200087fe4ff */
[----:B------:R-:W-:Y:S01]  /*2120*/  UMOV UR28, 0x0 ;  /* 0x00000000001c7882 */ /* 0x000fe20000000000 */
[----:B------:R-:W-:Y:S01]  /*2130*/  UMOV UR29, 0x10000000 ;  /* 0x10000000001d7882 */ /* 0x000fe20000000000 */
[----:B------:R-:W-:Y:S01]  /*2140*/  UMOV UR19, UR35 ;  /* 0x0000002300137c82 */ /* 0x000fe20008000000 */
[----:B------:R-:W-:Y:S01]  /*2150*/  UMOV UR20, UR36 ;  /* 0x0000002400147c82 */ /* 0x000fe20008000000 */
[----:B------:R-:W-:Y:S01]  /*2160*/  UMOV UR12, UR36 ;  /* 0x00000024000c7c82 */ /* 0x000fe20008000000 */
[----:B------:R1:W-:Y:S01]  /*2170*/  UTMALDG.3D.MULTICAST.2CTA [UR16], [UR4], UR10, desc[UR28] ;  /* 0x00001c10040073b4 */ /* 0x0003e2000821180a */
[----:B------:R-:W-:Y:S01]  /*2180*/  UMOV UR9, UR17 ;  /* 0x0000001100097c82 */ /* 0x000fe20008000000 */
[----:B------:R-:W-:-:S04]  /*2190*/  UIADD3 UR13, UPT, UPT, UR13, 0x1, URZ ;  /* 0x000000010d0d7890 */ /* 0x000fc8000fffe0ff */
[----:B------:R-:W-:Y:S01]  /*21a0*/  UISETP.NE.AND UP0, UPT, UR13, UR24, UPT ;  /* 0x000000180d00728c */ /* 0x000fe2000bf05270 */
[----:B-1----:R-:W-:Y:S01]  /*21b0*/  UMOV UR10, UR18 ;  /* 0x00000012000a7c82 */ /* 0x002fe20008000000 */
[----:B------:R-:W-:Y:S01]  /*21c0*/  UMOV UR4, UR7 ;  /* 0x0000000700047c82 */ /* 0x000fe20008000000 */
[----:B------:R3:W-:Y:S06]  /*21d0*/  UTMALDG.3D.2CTA [UR8], [UR14], desc[UR28] ;  /* 0x00001c080e0075b4 */ /* 0x0007ec0008211000 */
[----:B---3--:R-:W-:Y:S05]  /*21e0*/  BRA.U UP0, `(.L_x_38) ;  /* 0xfffffffd00447547 */ /* 0x008fea000b83ffff */
.L_x_32:
[C---:B------:R-:W-:Y:S01]  /*21f0*/  LEA R3, R11.reuse, UR6, 0x3 ;  /* 0x000000060b037c11 */ /* 0x040fe2000f8e18ff */
[----:B------:R-:W-:Y:S01]  /*2200*/  NOP ;  /* 0x0000000000007918 */ /* 0x000fe20000000000 */
[----:B-1----:R-:W-:Y:S02]  /*2210*/  SHF.L.U32 R0, R10, 0x1f, RZ ;  /* 0x0000001f0a007819 */ /* 0x002fe400000006ff */
[----:B------:R-:W-:Y:S02]  /*2220*/  LEA R4, R11, UR6, 0x4 ;  /* 0x000000060b047c11 */ /* 0x000fe4000f8e20ff */
[----:B--2-4-:R-:W1:Y:S02]  /*2230*/  SYNCS.PHASECHK.TRANS64.TRYWAIT P0, [R3+URZ+0xa0], R0 ;  /* 0x0000a000030075a7 */ /* 0x014e6400080011ff */
[----:B-1----:R-:W-:Y:S05]  /*2240*/  @!P0 BRA `(.L_x_39) ;  /* 0x0000006c00548947 */ /* 0x002fea0003800000 */
.L_x_153:
[----:B------:R-:W2:Y:S01]  /*2250*/  LDS.128 R4, [R4+0x130] ;  /* 0x0001300004047984 */ /* 0x000ea20000000c00 */
[----:B------:R-:W-:Y:S01]  /*2260*/  UISETP.GE.AND UP0, UPT, UR45, 0x1, UPT ;  /* 0x000000012d00788c */ /* 0x000fe2000bf06270 */
[----:B------:R-:W-:Y:S01]  /*2270*/  @!PT LDS RZ, [RZ] ;  /* 0x00000000fffff984 */ /* 0x000fe20000000800 */
[----:B------:R-:W-:Y:S01]  /*2280*/  @!PT LDS RZ, [RZ] ;  /* 0x00000000fffff984 */ /* 0x000fe20000000800 */
[----:B------:R-:W-:Y:S01]  /*2290*/  @!PT LDS RZ, [RZ] ;  /* 0x00000000fffff984 */ /* 0x000fe20000000800 */
[----:B------:R-:W-:Y:S01]  /*22a0*/  @!PT LDS RZ, [RZ] ;  /* 0x00000000fffff984 */ /* 0x000fe20000000800 */
[----:B------:R3:W-:Y:S06]  /*22b0*/  MEMBAR.ALL.CTA ;  /* 0x0000000000007992 */ /* 0x0007ec0000008000 */
[----:B---3--:R-:W3:Y:S01]  /*22c0*/  FENCE.VIEW.ASYNC.S ;  /* 0x00000000000073c6 */ /* 0x008ee20000000000 */
[----:B--2---:R-:W-:-:S13]  /*22d0*/  LOP3.LUT P0, RZ, R6, 0x1, RZ, 0xc0, !PT ;  /* 0x0000000106ff7812 */ /* 0x004fda000780c0ff */
[----:B---3--:R-:W-:Y:S01]  /*22e0*/  VOTEU.ANY UP1, P0 ;  /* 0x0000000000ff7886 */ /* 0x008fe20000020100 */
[----:B------:R-:W-:-:S13]  /*22f0*/  PLOP3.LUT P0, PT, PT, PT, UP1, 0x80, 0x8 ;  /* 0x000000000008781c */ /* 0x000fda0003f0f018 */
[----:B-1----:R-:W-:Y:S02]  /*2300*/  @P0 LOP3.LUT R0, R5, 0xffff, RZ, 0xc0, !PT ;  /* 0x0000ffff05000812 */ /* 0x002fe400078ec0ff */
[----:B------:R-:W-:Y:S02]  /*2310*/  @P0 MOV R2, R4 ;  /* 0x0000000400020202 */ /* 0x000fe40000000f00 */
[----:B------:R-:W-:Y:S01]  /*2320*/  @P0 R2UR UR5, R0 ;  /* 0x00000000000502ca */ /* 0x000fe200000e0000 */
[----:B------:R-:W-:Y:S01]  /*2330*/  VIADD R0, R3, 0xb0 ;  /* 0x000000b003007836 */ /* 0x000fe20000000000 */
[----:B------:R-:W-:Y:S02]  /*2340*/  @P0 SHF.R.U32.HI R4, RZ, 0x10, R5 ;  /* 0x00000010ff040819 */ /* 0x000fe40000011605 */
[----:B------:R-:W-:Y:S02]  /*2350*/  @P0 R2UR UR8, R2 ;  /* 0x00000000020802ca */ /* 0x000fe400000e0000 */
[----:B------:R-:W-:-:S02]  /*2360*/  PRMT R0, RZ, 0x654, R0 ;  /* 0x00000654ff007816 */ /* 0x000fc40000000000 */
[----:B------:R-:W-:Y:S02]  /*2370*/  @P0 R2UR UR4, R4 ;  /* 0x00000000040402ca */ /* 0x000fe400000e0000 */
[----:B------:R1:W-:Y:S03]  /*2380*/  SYNCS.ARRIVE.TRANS64.RED.A1T0 RZ, [R0+URZ], RZ ;  /* 0x000000ff00ff79a7 */ /* 0x0003e600081004ff */
[----:B------:R-:W-:-:S04]  /*2390*/  @UP1 UMOV UR30, UR5 ;  /* 0x00000005001e1c82 */ /* 0x000fc80008000000 */
[----:B------:R-:W-:-:S04]  /*23a0*/  @UP1 UMOV UR31, UR8 ;  /* 0x00000008001f1c82 */ /* 0x000fc80008000000 */
[----:B------:R-:W-:Y:S01]  /*23b0*/  @UP1 UMOV UR36, UR4 ;  /* 0x0000000400241c82 */ /* 0x000fe20008000000 */
[----:B------:R-:W-:Y:S05]  /*23c0*/  BRA.U !UP0, `(.L_x_40) ;  /* 0x0000000108d47547 */ /* 0x000fea000b800000 */
[----:B------:R-:W2:Y:S01]  /*23d0*/  LDCU.128 UR12, c[0x0][0xb10] ;  /* 0x00016200ff0c77ac */ /* 0x000ea20008000c00 */
[----:B------:R-:W3:Y:S01]  /*23e0*/  LDCU UR24, c[0x0][0xb20] ;  /* 0x00016400ff1877ac */ /* 0x000ee20008000800 */
[----:B------:R-:W4:Y:S01]  /*23f0*/  LDCU UR20, c[0x0][0xb0c] ;  /* 0x00016180ff1477ac */ /* 0x000f220008000800 */
[----:B------:R-:W1:Y:S01]  /*2400*/  LDCU.64 UR10, c[0x0][0xb28] ;  /* 0x00016500ff0a77ac */ /* 0x000e620008000a00 */
[----:B------:R-:W-:Y:S02]  /*2410*/  UISETP.NE.AND UP3, UPT, UR45, 0x1, UPT ;  /* 0x000000012d00788c */ /* 0x000fe4000bf65270 */
[----:B--2---:R-:W-:Y:S02]  /*2420*/  UIMAD.WIDE.U32 UR8, UR37, UR15, URZ ;  /* 0x0000000f250872a5 */ /* 0x004fe4000f8e00ff */
[----:B------:R-:W-:Y:S02]  /*2430*/  UIMAD.WIDE.U32 UR4, UR38, UR12, URZ ;  /* 0x0000000c260472a5 */ /* 0x000fe4000f8e00ff */
[----:B------:R-:W-:-:S02]  /*2440*/  UISETP.NE.AND UP0, UPT, UR14, 0x1, UPT ;  /* 0x000000010e00788c */ /* 0x000fc4000bf05270 */
[----:B------:R-:W-:Y:S01]  /*2450*/  UIMAD.WIDE.U32 UR28, UR30, UR15, URZ ;  /* 0x0000000f1e1c72a5 */ /* 0x000fe2000f8e00ff */
[----:B------:R-:W-:Y:S02]  /*2460*/  UMOV UR8, UR9 ;  /* 0x0000000900087c82 */ /* 0x000fe40008000000 */
[----:B------:R-:W-:Y:S01]  /*2470*/  UMOV UR4, UR5 ;  /* 0x0000000500047c82 */ /* 0x000fe20008000000 */
[----:B---3--:R-:W-:Y:S02]  /*2480*/  USHF.R.U32.HI UR8, URZ, UR24, UR8 ;  /* 0x00000018ff087299 */ /* 0x008fe40008011608 */
[----:B----4-:R-:W-:Y:S02]  /*2490*/  UISETP.NE.AND UP2, UPT, UR20, 0x1, UPT ;  /* 0x000000011400788c */ /* 0x010fe4000bf45270 */
[----:B------:R-:W-:Y:S02]  /*24a0*/  USHF.R.U32.HI UR4, URZ, UR13, UR4 ;  /* 0x0000000dff047299 */ /* 0x000fe40008011604 */
[----:B------:R-:W-:-:S02]  /*24b0*/  USEL UR5, UR37, UR8, !UP0 ;  /* 0x0000000825057287 */ /* 0x000fc4000c000000 */
[----:B------:R-:W-:Y:S02]  /*24c0*/  USEL UR8, UR38, UR4, !UP2 ;  /* 0x0000000426087287 */ /* 0x000fe4000d000000 */
[----:B-1----:R-:W-:Y:S01]  /*24d0*/  UIMAD.WIDE.U32 UR16, UR5, UR10, URZ ;  /* 0x0000000a051072a5 */ /* 0x002fe2000f8e00ff */
[----:B------:R-:W-:Y:S01]  /*24e0*/  UMOV UR4, UR29 ;  /* 0x0000001d00047c82 */ /* 0x000fe20008000000 */
[----:B------:R-:W-:Y:S02]  /*24f0*/  UIMAD.WIDE.U32 UR18, UR31, UR12, URZ ;  /* 0x0000000c1f1272a5 */ /* 0x000fe4000f8e00ff */
[----:B------:R-:W-:-:S03]  /*2500*/  UIMAD.WIDE.U32 UR28, UR8, UR10, URZ ;  /* 0x0000000a081c72a5 */ /* 0x000fc6000f8e00ff */
[----:B------:R-:W-:Y:S01]  /*2510*/  UMOV UR16, UR17 ;  /* 0x0000001100107c82 */ /* 0x000fe20008000000 */
[----:B------:R-:W-:Y:S02]  /*2520*/  USHF.R.U32.HI UR4, URZ, UR24, UR4 ;  /* 0x00000018ff047299 */ /* 0x000fe40008011604 */
[----:B------:R-:W-:Y:S01]  /*2530*/  @UP3 USHF.R.U32.HI UR5, URZ, UR11, UR16 ;  /* 0x0000000bff053299 */ /* 0x000fe20008011610 */
[----:B------:R-:W-:Y:S01]  /*2540*/  UMOV UR18, UR19 ;  /* 0x0000001300127c82 */ /* 0x000fe20008000000 */
[----:B------:R-:W-:Y:S01]  /*2550*/  UMOV UR28, UR29 ;  /* 0x0000001d001c7c82 */ /* 0x000fe20008000000 */
[----:B------:R-:W-:Y:S02]  /*2560*/  USHF.R.U32.HI UR13, URZ, UR13, UR18 ;  /* 0x0000000dff0d7299 */ /* 0x000fe40008011612 */
[----:B------:R-:W-:Y:S02]  /*2570*/  USEL UR4, UR30, UR4, !UP0 ;  /* 0x000000041e047287 */ /* 0x000fe4000c000000 */
[----:B------:R-:W-:-:S02]  /*2580*/  @UP3 USHF.R.U32.HI UR8, URZ, UR11, UR28 ;  /* 0x0000000bff083299 */ /* 0x000fc4000801161c */
[----:B------:R-:W-:Y:S02]  /*2590*/  UIMAD UR9, UR45, UR5, URZ ;  /* 0x000000052d0972a4 */ /* 0x000fe4000f8e02ff */
[----:B------:R-:W-:Y:S02]  /*25a0*/  USEL UR5, UR31, UR13, !UP2 ;  /* 0x0000000d1f057287 */ /* 0x000fe4000d000000 */
[----:B------:R-:W-:Y:S02]  /*25b0*/  UIMAD UR12, UR45, UR8, URZ ;  /* 0x000000082d0c72a4 */ /* 0x000fe4000f8e02ff */
[----:B------:R-:W-:Y:S02]  /*25c0*/  UISETP.GE.AND UP0, UPT, UR4, UR9, UPT ;  /* 0x000000090400728c */ /* 0x000fe4000bf06270 */
[----:B------:R-:W-:Y:S02]  /*25d0*/  UIMAD.WIDE.U32 UR16, UR4, UR10, URZ ;  /* 0x0000000a041072a5 */ /* 0x000fe4000f8e00ff */
[----:B------:R-:W-:-:S02]  /*25e0*/  UISETP.GE.OR UP0, UPT, UR5, UR12, UP0 ;  /* 0x0000000c0500728c */ /* 0x000fc40008706670 */
        /* <DEDUP_REMOVED lines=19> */
.L_x_40:
[----:B------:R-:W2:Y:S02]  /*2720*/  LDCU UR4, c[0x0][0xb30] ;  /* 0x00016600ff0477ac */ /* 0x000ea40008000800 */
[----:B--2---:R-:W-:-:S09]  /*2730*/  UISETP.NE.AND UP0, UPT, UR4, 0x1, UPT ;  /* 0x000000010400788c */ /* 0x004fd2000bf05270 */
[----:B------:R-:W-:Y:S05]  /*2740*/  BRA.U UP0, `(.L_x_41) ;  /* 0x0000000100447547 */ /* 0x000fea000b800000 */
[----:B------:R-:W2:Y:S01]  /*2750*/  LDCU.128 UR12, c[0x0][0xb10] ;  /* 0x00016200ff0c77ac */ /* 0x000ea20008000c00 */
[----:B------:R-:W3:Y:S01]  /*2760*/  LDCU UR10, c[0x0][0xb0c] ;  /* 0x00016180ff0a77ac */ /* 0x000ee20008000800 */
[----:B------:R-:W4:Y:S01]  /*2770*/  LDCU UR11, c[0x0][0xb20] ;  /* 0x00016400ff0b77ac */ /* 0x000f220008000800 */
[----:B--2---:R-:W-:Y:S02]  /*2780*/  UIMAD.WIDE.U32 UR8, UR31, UR12, URZ ;  /* 0x0000000c1f0872a5 */ /* 0x004fe4000f8e00ff */
[----:B------:R-:W-:Y:S02]  /*2790*/  UIMAD.WIDE.U32 UR4, UR30, UR15, URZ ;  /* 0x0000000f1e0472a5 */ /* 0x000fe4000f8e00ff */
[----:B---3--:R-:W-:Y:S02]  /*27a0*/  UISETP.NE.AND UP2, UPT, UR10, 0x1, UPT ;  /* 0x000000010a00788c */ /* 0x008fe4000bf45270 */
[----:B------:R-:W-:Y:S01]  /*27b0*/  UISETP.NE.AND UP0, UPT, UR14, 0x1, UPT ;  /* 0x000000010e00788c */ /* 0x000fe2000bf05270 */
[----:B------:R-:W-:-:S02]  /*27c0*/  UMOV UR8, UR9 ;  /* 0x0000000900087c82 */ /* 0x000fc40008000000 */
[----:B------:R-:W-:Y:S01]  /*27d0*/  UMOV UR4, UR5 ;  /* 0x0000000500047c82 */ /* 0x000fe20008000000 */
[----:B------:R-:W-:Y:S02]  /*27e0*/  USHF.R.U32.HI UR13, URZ, UR13, UR8 ;  /* 0x0000000dff0d7299 */ /* 0x000fe40008011608 */
[----:B----4-:R-:W-:Y:S02]  /*27f0*/  USHF.R.U32.HI UR4, URZ, UR11, UR4 ;  /* 0x0000000bff047299 */ /* 0x010fe40008011604 */
[----:B------:R-:W-:Y:S02]  /*2800*/  USEL UR5, UR31, UR13, !UP2 ;  /* 0x0000000d1f057287 */ /* 0x000fe4000d000000 */
[----:B------:R-:W-:-:S04]  /*2810*/  USEL UR4, UR30, UR4, !UP0 ;  /* 0x000000041e047287 */ /* 0x000fc8000c000000 */
[----:B------:R-:W-:Y:S02]  /*2820*/  UIADD3 UR8, UPT, UPT, UR5, -UR4, URZ ;  /* 0x8000000405087290 */ /* 0x000fe4000fffe0ff */
[----:B------:R-:W-:Y:S02]  /*2830*/  UIADD3 UR4, UPT, UPT, -UR5, UR4, URZ ;  /* 0x0000000405047290 */ /* 0x000fe4000fffe1ff */
[----:B------:R-:W-:Y:S02]  /*2840*/  UIMAD UR30, UR8, UR14, UR30 ;  /* 0x0000000e081e72a4 */ /* 0x000fe4000f8e021e */
[----:B------:R-:W-:-:S12]  /*2850*/  UIMAD UR31, UR4, UR10, UR31 ;  /* 0x0000000a041f72a4 */ /* 0x000fd8000f8e021f */
.L_x_41:
[----:B------:R-:W-:Y:S01]  /*2860*/  VIADD R11, R11, 0x1 ;  /* 0x000000010b0b7836 */ /* 0x000fe20000000000 */
[----:B------:R-:W-:Y:S01]  /*2870*/  R2UR UR4, R50 ;  /* 0x00000000320472ca */ /* 0x000fe200000e0000 */
[----:B------:R-:W-:Y:S01]  /*2880*/  UIADD3 UR24, UPT, UPT, UR30, UR63, URZ ;  /* 0x0000003f1e187290 */ /* 0x000fe2000fffe0ff */
[----:B------:R-:W-:Y:S02]  /*2890*/  PLOP3.LUT P1, PT, PT, PT, PT, 0x80, 0x8 ;  /* 0x000000000008781c */ /* 0x000fe40003f2f070 */
[----:B------:R-:W-:-:S04]  /*28a0*/  ISETP.NE.AND P0, PT, R11, 0x2, PT ;  /* 0x000000020b00780c */ /* 0x000fc80003f05270 */
[----:B-1----:R-:W-:Y:S02]  /*28b0*/  SEL R0, RZ, 0x1, P0 ;  /* 0x00000001ff007807 */ /* 0x002fe40000000000 */
[----:B------:R-:W-:Y:S02]  /*28c0*/  SEL R11, R11, RZ, P0 ;  /* 0x000000ff0b0b7207 */ /* 0x000fe40000000000 */
[----:B------:R-:W-:Y:S01]  /*28d0*/  LOP3.LUT R10, R10, R0, RZ, 0x3c, !PT ;  /* 0x000000000a0a7212 */ /* 0x000fe200078e3cff */
[----:B------:R-:W-:Y:S01]  /*28e0*/  UIADD3 UR20, UPT, UPT, UR31, UR4, URZ ;  /* 0x000000041f147290 */ /* 0x000fe2000fffe0ff */
[----:B------:R-:W-:Y:S11]  /*28f0*/  BRA.U UP1, `(.L_x_42) ;  /* 0xfffffff101287547 */ /* 0x000ff6000b83ffff */
[----:B------:R-:W-:Y:S01]  /*2900*/  UIADD3 UR8, UPT, UPT, UR6, 0x28, URZ ;  /* 0x0000002806087890 */ /* 0x000fe2000fffe0ff */
[----:B------:R-:W-:-:S03]  /*2910*/  SHF.L.U32 R2, R12, 0x1f, RZ ;  /* 0x0000001f0c027819 */ /* 0x000fc600000006ff */
[----:B------:R-:W-:-:S09]  /*2920*/  ULEA UR4, UR7, UR8, 0x3 ;  /* 0x0000000807047291 */ /* 0x000fd2000f8e18ff */
[----:B------:R-:W1:Y:S02]  /*2930*/  SYNCS.PHASECHK.TRANS64.TRYWAIT P0, [UR4], R2 ;  /* 0x00000002ff0075a7 */ /* 0x000e640008001104 */
[----:B-1----:R-:W-:Y:S05]  /*2940*/  @!P0 BRA `(.L_x_43) ;  /* 0x0000006400a88947 */ /* 0x002fea0003800000 */
.L_x_155:
[----:B------:R-:W-:-:S04]  /*2950*/  UIADD3 UR4, UPT, UPT, UR7, 0x1, URZ ;  /* 0x0000000107047890 */ /* 0x000fc8000fffe0ff */
[----:B------:R-:W-:-:S04]  /*2960*/  UISETP.NE.AND UP0, UPT, UR4, 0x5, UPT ;  /* 0x000000050400788c */ /* 0x000fc8000bf05270 */
[----:B------:R-:W-:Y:S02]  /*2970*/  USEL UR6, URZ, 0x1, UP0 ;  /* 0x00000001ff067887 */ /* 0x000fe40008000000 */
[----:B------:R-:W-:-:S04]  /*2980*/  USEL UR4, UR4, URZ, UP0 ;  /* 0x000000ff04047287 */ /* 0x000fc80008000000 */
[----:B------:R-:W-:Y:S01]  /*2990*/  ULEA UR5, UR4, UR8, 0x3 ;  /* 0x0000000804057291 */ /* 0x000fe2000f8e18ff */
[----:B-1----:R-:W-:-:S04]  /*29a0*/  LOP3.LUT R2, R12, UR6, RZ, 0x3c, !PT ;  /* 0x000000060c027c12 */ /* 0x002fc8000f8e3cff */
[----:B------:R-:W-:-:S04]  /*29b0*/  SHF.L.U32 R3, R2, 0x1f, RZ ;  /* 0x0000001f02037819 */ /* 0x000fc800000006ff */
[----:B------:R-:W1:Y:S02]  /*29c0*/  SYNCS.PHASECHK.TRANS64.TRYWAIT P0, [UR5], R3 ;  /* 0x00000003ff0075a7 */ /* 0x000e640008001105 */
[----:B-1----:R-:W-:Y:S05]  /*29d0*/  @!P0 BRA `(.L_x_44) ;  /* 0x00000064009c8947 */ /* 0x002fea0003800000 */
.L_x_157:
[----:B------:R-:W-:-:S04]  /*29e0*/  UIADD3 UR4, UPT, UPT, UR4, 0x1, URZ ;  /* 0x0000000104047890 */ /* 0x000fc8000fffe0ff */
[----:B------:R-:W-:-:S04]  /*29f0*/  UISETP.NE.AND UP0, UPT, UR4, 0x5, UPT ;  /* 0x000000050400788c */ /* 0x000fc8000bf05270 */
[----:B------:R-:W-:Y:S02]  /*2a00*/  USEL UR6, URZ, 0x1, UP0 ;  /* 0x00000001ff067887 */ /* 0x000fe40008000000 */
[----:B------:R-:W-:-:S04]  /*2a10*/  USEL UR4, UR4, URZ, UP0 ;  /* 0x000000ff04047287 */ /* 0x000fc80008000000 */
[----:B------:R-:W-:Y:S01]  /*2a20*/  ULEA UR5, UR4, UR8, 0x3 ;  /* 0x0000000804057291 */ /* 0x000fe2000f8e18ff */
[----:B------:R-:W-:-:S04]  /*2a30*/  LOP3.LUT R2, R2, UR6, RZ, 0x3c, !PT ;  /* 0x0000000602027c12 */ /* 0x000fc8000f8e3cff */
[----:B-1----:R-:W-:-:S04]  /*2a40*/  SHF.L.U32 R3, R2, 0x1f, RZ ;  /* 0x0000001f02037819 */ /* 0x002fc800000006ff */
[----:B------:R-:W1:Y:S02]  /*2a50*/  SYNCS.PHASECHK.TRANS64.TRYWAIT P0, [UR5], R3 ;  /* 0x00000003ff0075a7 */ /* 0x000e640008001105 */
[----:B-1----:R-:W-:Y:S05]  /*2a60*/  @!P0 BRA `(.L_x_45) ;  /* 0x0000006400908947 */ /* 0x002fea0003800000 */
.L_x_159:
        /* <DEDUP_REMOVED lines=9> */
.L_x_161:
[----:B------:R-:W-:-:S04]  /*2b00*/  UIADD3 UR4, UPT, UPT, UR4, 0x1, URZ ;  /* 0x0000000104047890 */ /* 0x000fc8000fffe0ff */
[----:B------:R-:W-:-:S04]  /*2b10*/  UISETP.NE.AND UP0, UPT, UR4, 0x5, UPT ;  /* 0x000000050400788c */ /* 0x000fc8000bf05270 */
[----:B------:R-:W-:Y:S02]  /*2b20*/  USEL UR5, URZ, 0x1, UP0 ;  /* 0x00000001ff057887 */ /* 0x000fe40008000000 */
[----:B------:R-:W-:-:S04]  /*2b30*/  USEL UR4, UR4, URZ, UP0 ;  /* 0x000000ff04047287 */ /* 0x000fc80008000000 */
[----:B------:R-:W-:Y:S01]  /*2b40*/  ULEA UR4, UR4, UR8, 0x3 ;  /* 0x0000000804047291 */ /* 0x000fe2000f8e18ff */
[----:B------:R-:W-:-:S04]  /*2b50*/  LOP3.LUT R2, R2, UR5, RZ, 0x3c, !PT ;  /* 0x0000000502027c12 */ /* 0x000fc8000f8e3cff */
[----:B------:R-:W-:Y:S01]  /*2b60*/  SHF.L.U32 R2, R2, 0x1f, RZ ;  /* 0x0000001f02027819 */ /* 0x000fe200000006ff */
[----:B-1----:R-:W-:-:S07]  /*2b70*/  IMAD.U32 R0, RZ, RZ, UR4 ;  /* 0x00000004ff007e24 */ /* 0x002fce000f8e00ff */
.L_x_47:
[----:B-1----:R1:W2:Y:S02]  /*2b80*/  SYNCS.PHASECHK.TRANS64.TRYWAIT P0, [R0+URZ], R2 ;  /* 0x00000002000075a7 */ /* 0x0022a400080011ff */
[----:B--2---:R-:W-:Y:S05]  /*2b90*/  @!P0 NANOSLEEP.SYNCS 0x989680 ;  /* 0x009896800000895d */ /* 0x004fea0003900000 */
[----:B------:R-:W2:Y:S02]  /*2ba0*/  @!P0 SYNCS.PHASECHK.TRANS64 P0, [R0+URZ], R2 ;  /* 0x00000002000085a7 */ /* 0x000ea400080010ff */
[----:B--2---:R-:W-:Y:S05]  /*2bb0*/  @P0 EXIT ;  /* 0x000000000000094d */ /* 0x004fea0003800000 */
[----:B------:R-:W-:Y:S05]  /*2bc0*/  BRA `(.L_x_47) ;  /* 0xfffffffc00ec7947 */ /* 0x000fea000383ffff */
.L_x_22:
[----:B------:R-:W-:-:S04]  /*2bd0*/  UISETP.NE.AND UP0, UPT, UR47, URZ, UPT ;  /* 0x000000ff2f00728c */ /* 0x000fc8000bf05270 */
[----:B------:R-:W-:-:S09]  /*2be0*/  UISETP.NE.OR UP0, UPT, UR25, 0x1, UP0 ;  /* 0x000000011900788c */ /* 0x000fd20008705670 */
[----:B------:R-:W-:Y:S05]  /*2bf0*/  BRA.U UP0, `(.L_x_48) ;  /* 0x0000000500487547 */ /* 0x000fea000b800000 */
[----:B------:R-:W-:Y:S01]  /*2c00*/  ISETP.GE.U32.AND P2, PT, R0, 0x4, PT ;  /* 0x000000040000780c */ /* 0x000fe20003f46070 */
[----:B------:R-:W-:Y:S01]  /*2c10*/  IMAD.MOV.U32 R12, RZ, RZ, 0x1 ;  /* 0x00000001ff0c7424 */ /* 0x000fe200078e00ff */
[----:B------:R-:W-:Y:S02]  /*2c20*/  CS2R R10, SRZ ;  /* 0x00000000000a7805 */ /* 0x000fe4000001ff00 */
[----:B------:R-:W-:Y:S01]  /*2c30*/  CS2R R8, SRZ ;  /* 0x0000000000087805 */ /* 0x000fe2000001ff00 */
[----:B------:R-:W-:Y:S01]  /*2c40*/  UMOV UR6, 0x400 ;  /* 0x0000040000067882 */ /* 0x000fe20000000000 */
[----:B------:R-:W-:Y:S01]  /*2c50*/  UMOV UR5, URZ ;  /* 0x000000ff00057c82 */ /* 0x000fe20008000000 */
[----:B------:R-:W-:-:S12]  /*2c60*/  ULEA UR6, UR47, UR6, 0x18 ;  /* 0x000000062f067291 */ /* 0x000fd8000f8ec0ff */
.L_x_52:
[----:B------:R-:W-:Y:S02]  /*2c70*/  LEA R2, R8, UR6, 0x3 ;  /* 0x0000000608027c11 */ /* 0x000fe4000f8e18ff */
[----:B------:R-:W-:-:S03]  /*2c80*/  SHF.L.U32 R4, R9, 0x1f, RZ ;  /* 0x0000001f09047819 */ /* 0x000fc600000006ff */
[----:B------:R-:W-:Y:S01]  /*2c90*/  VIADD R5, R2, 0x110 ;  /* 0x0000011002057836 */ /* 0x000fe20000000000 */
[----:B------:R-:W1:Y:S02]  /*2ca0*/  SYNCS.PHASECHK.TRANS64.TRYWAIT P0, [R2+URZ+0x100], R4 ;  /* 0x00010004020075a7 */ /* 0x000e6400080011ff */
[----:B-1----:R-:W-:Y:S05]  /*2cb0*/  @!P0 BRA `(.L_x_49) ;  /* 0x00000064002c8947 */ /* 0x002fea0003800000 */
.L_x_162:
[----:B------:R-:W-:Y:S01]  /*2cc0*/  ULEA UR4, UR5, UR6, 0x3 ;  /* 0x0000000605047291 */ /* 0x000fe2000f8e18ff */
[----:B-1----:R-:W-:Y:S01]  /*2cd0*/  PRMT R2, RZ, 0x654, R5 ;  /* 0x00000654ff027816 */ /* 0x002fe20000000005 */
[----:B------:R-:W-:Y:S01]  /*2ce0*/  @!P2 IMAD.MOV.U32 R4, RZ, RZ, 0x10 ;  /* 0x00000010ff04a424 */ /* 0x000fe200078e00ff */
[----:B------:R-:W-:Y:S01]  /*2cf0*/  SHF.L.U32 R5, R12, 0x1f, RZ ;  /* 0x0000001f0c057819 */ /* 0x000fe200000006ff */
[----:B------:R-:W-:Y:S01]  /*2d00*/  UIADD3 UR7, UPT, UPT, UR4, 0xa0, URZ ;  /* 0x000000a004077890 */ /* 0x000fe2000fffe0ff */
[----:B------:R1:W-:Y:S05]  /*2d10*/  SYNCS.ARRIVE.TRANS64.RED.A1T0 RZ, [R2+URZ], RZ ;  /* 0x000000ff02ff79a7 */ /* 0x0003ea00081004ff */
[----:B------:R-:W-:Y:S01]  /*2d20*/  IMAD.U32 R6, RZ, RZ, UR7 ;  /* 0x00000007ff067e24 */ /* 0x000fe2000f8e00ff */
[----:B------:R-:W2:Y:S04]  /*2d30*/  SYNCS.PHASECHK.TRANS64.TRYWAIT P0, [UR4+0xb0], R5 ;  /* 0x0000b005ff0075a7 */ /* 0x000ea80008001104 */
[----:B------:R-:W-:Y:S01]  /*2d40*/  PRMT R6, R0, 0x654, R6 ;  /* 0x0000065400067816 */ /* 0x000fe20000000006 */
[----:B-12---:R-:W-:Y:S06]  /*2d50*/  @!P0 BRA `(.L_x_50) ;  /* 0x0000006400188947 */ /* 0x006fec0003800000 */
.L_x_164:
[----:B------:R-:W-:Y:S01]  /*2d60*/  ULEA UR8, UR5, UR6, 0x4 ;  /* 0x0000000605087291 */ /* 0x000fe2000f8e20ff */
[----:B------:R-:W-:Y:S01]  /*2d70*/  SEL R3, R6, R3, !P2 ;  /* 0x0000000306037207 */ /* 0x000fe20005000000 */
[----:B------:R-:W-:Y:S01]  /*2d80*/  UIADD3 UR9, UPT, UPT, UR4, 0xa0, URZ ;  /* 0x000000a004097890 */ /* 0x000fe2000fffe0ff */
[----:B-1----:R-:W-:Y:S01]  /*2d90*/  LEA R2, R11, UR6, 0x3 ;  /* 0x000000060b027c11 */ /* 0x002fe2000f8e18ff */
[----:B------:R-:W-:Y:S01]  /*2da0*/  UIADD3 UR8, UPT, UPT, UR8, 0x130, URZ ;  /* 0x0000013008087890 */ /* 0x000fe2000fffe0ff */
[----:B------:R1:W-:Y:S01]  /*2db0*/  @!P2 SYNCS.ARRIVE.TRANS64.RED RZ, [R3+URZ], R4 ;  /* 0x0000000403ffa9a7 */ /* 0x0003e200080004ff */
[----:B------:R-:W-:Y:S01]  /*2dc0*/  UIADD3 UR4, UPT, UPT, UR5, 0x1, URZ ;  /* 0x0000000105047890 */ /* 0x000fe2000fffe0ff */
[----:B------:R-:W-:-:S03]  /*2dd0*/  VIADD R8, R8, 0x1 ;  /* 0x0000000108087836 */ /* 0x000fc60000000000 */
[----:B------:R-:W-:Y:S02]  /*2de0*/  UISETP.NE.AND UP0, UPT, UR4, 0x2, UPT ;  /* 0x000000020400788c */ /* 0x000fe4000bf05270 */
[----:B------:R-:W-:Y:S01]  /*2df0*/  ISETP.NE.AND P0, PT, R8, 0x2, PT ;  /* 0x000000020800780c */ /* 0x000fe20003f05270 */
[----:B------:R-:W-:Y:S06]  /*2e00*/  UGETNEXTWORKID.BROADCAST [UR8], [UR9] ;  /* 0x00000000080073ca */ /* 0x000fec0008000100 */
[----:B------:R-:W-:Y:S02]  /*2e10*/  USEL UR7, URZ, 0x1, UP0 ;  /* 0x00000001ff077887 */ /* 0x000fe40008000000 */
[----:B------:R-:W-:-:S04]  /*2e20*/  USEL UR5, UR4, URZ, UP0 ;  /* 0x000000ff04057287 */ /* 0x000fc80008000000 */
[----:B------:R-:W-:Y:S02]  /*2e30*/  LOP3.LUT R12, R12, UR7, RZ, 0x3c, !PT ;  /* 0x000000070c0c7c12 */ /* 0x000fe4000f8e3cff */
[----:B-1----:R-:W-:-:S04]  /*2e40*/  SHF.L.U32 R4, R10, 0x1f, RZ ;  /* 0x0000001f0a047819 */ /* 0x002fc800000006ff */
[----:B------:R-:W1:Y:S02]  /*2e50*/  SYNCS.PHASECHK.TRANS64.TRYWAIT P1, [R2+URZ+0xa0], R4 ;  /* 0x0000a004020075a7 */ /* 0x000e6400080211ff */
[----:B-1----:R-:W-:Y:S05]  /*2e60*/  @!P1 BRA `(.L_x_51) ;  /* 0x0000006000ec9947 */ /* 0x002fea0003800000 */
.L_x_165:
[C---:B-1----:R-:W-:Y:S01]  /*2e70*/  LEA R4, R11.reuse, UR6, 0x4 ;  /* 0x000000060b047c11 */ /* 0x042fe2000f8e20ff */
[----:B------:R-:W-:Y:S01]  /*2e80*/  VIADD R2, R2, 0xb0 ;  /* 0x000000b002027836 */ /* 0x000fe20000000000 */
[----:B------:R-:W-:Y:S01]  /*2e90*/  SEL R8, R8, RZ, P0 ;  /* 0x000000ff08087207 */ /* 0x000fe20000000000 */
[----:B------:R-:W-:-:S03]  /*2ea0*/  VIADD R11, R11, 0x1 ;  /* 0x000000010b0b7836 */ /* 0x000fc60000000000 */
[----:B------:R-:W1:Y:S01]  /*2eb0*/  LDS.128 R4, [R4+0x130] ;  /* 0x0001300004047984 */ /* 0x000e620000000c00 */
[----:B------:R-:W-:Y:S02]  /*2ec0*/  PRMT R2, RZ, 0x654, R2 ;  /* 0x00000654ff027816 */ /* 0x000fe40000000002 */
[C---:B------:R-:W-:Y:S01]  /*2ed0*/  ISETP.NE.AND P1, PT, R11.reuse, 0x2, PT ;  /* 0x000000020b00780c */ /* 0x040fe20003f25270 */
[----:B------:R-:W-:Y:S01]  /*2ee0*/  @!PT LDS RZ, [RZ] ;  /* 0x00000000fffff984 */ /* 0x000fe20000000800 */
[----:B------:R-:W-:Y:S01]  /*2ef0*/  @!PT LDS RZ, [RZ] ;  /* 0x00000000fffff984 */ /* 0x000fe20000000800 */
[----:B------:R-:W-:Y:S01]  /*2f00*/  @!PT LDS RZ, [RZ] ;  /* 0x00000000fffff984 */ /* 0x000fe20000000800 */
[----:B------:R-:W-:Y:S01]  /*2f10*/  @!PT LDS RZ, [RZ] ;  /* 0x00000000fffff984 */ /* 0x000fe20000000800 */
[----:B------:R2:W-:Y:S06]  /*2f20*/  MEMBAR.ALL.CTA ;  /* 0x0000000000007992 */ /* 0x0005ec0000008000 */
[----:B--2---:R-:W2:Y:S01]  /*2f30*/  FENCE.VIEW.ASYNC.S ;  /* 0x00000000000073c6 */ /* 0x004ea20000000000 */
[----:B------:R-:W-:Y:S01]  /*2f40*/  SEL R11, R11, RZ, P1 ;  /* 0x000000ff0b0b7207 */ /* 0x000fe20000800000 */
[----:B--2---:R2:W-:Y:S01]  /*2f50*/  SYNCS.ARRIVE.TRANS64.RED.A1T0 RZ, [R2+URZ], RZ ;  /* 0x000000ff02ff79a7 */ /* 0x0045e200081004ff */
[----:B-1----:R-:W-:-:S02]  /*2f60*/  LOP3.LUT P3, RZ, R6, 0x1, RZ, 0xc0, !PT ;  /* 0x0000000106ff7812 */ /* 0x002fc4000786c0ff */
[----:B------:R-:W-:-:S04]  /*2f70*/  SEL R4, RZ, 0x1, P1 ;  /* 0x00000001ff047807 */ /* 0x000fc80000800000 */
[----:B------:R-:W-:Y:S02]  /*2f80*/  LOP3.LUT R10, R10, R4, RZ, 0x3c, !PT ;  /* 0x000000040a0a7212 */ /* 0x000fe400078e3cff */
[----:B--2---:R-:W-:-:S04]  /*2f90*/  SEL R2, RZ, 0x1, P0 ;  /* 0x00000001ff027807 */ /* 0x004fc80000000000 */
[----:B------:R-:W-:Y:S01]  /*2fa0*/  LOP3.LUT R9, R9, R2, RZ, 0x3c, !PT ;  /* 0x0000000209097212 */ /* 0x000fe200078e3cff */
[----:B------:R-:W-:Y:S06]  /*2fb0*/  @P3 BRA `(.L_x_52) ;  /* 0xfffffffc002c3947 */ /* 0x000fec000383ffff */
[----:B------:R-:W-:Y:S01]  /*2fc0*/  ULEA UR4, UR5, UR6, 0x3 ;  /* 0x0000000605047291 */ /* 0x000fe2000f8e18ff */
[----:B------:R-:W-:-:S08]  /*2fd0*/  SHF.L.U32 R2, R12, 0x1f, RZ ;  /* 0x0000001f0c027819 */ /* 0x000fd000000006ff */
[----:B------:R-:W1:Y:S02]  /*2fe0*/  SYNCS.PHASECHK.TRANS64 P0, [UR4+0xb0], R2 ;  /* 0x0000b002ff0075a7 */ /* 0x000e640008001004 */
[----:B-1----:R-:W-:Y:S05]  /*2ff0*/  @P0 BRA `(.L_x_53) ;  /* 0x0000000000080947 */ /* 0x002fea0003800000 */
[----:B------:R-:W1:Y:S02]  /*3000*/  SYNCS.PHASECHK.TRANS64.TRYWAIT P0, [UR4+0xb0], R2 ;  /* 0x0000b002ff0075a7 */ /* 0x000e640008001104 */
[----:B-1----:R-:W-:Y:S05]  /*3010*/  @!P0 BRA `(.L_x_54) ;  /* 0x0000006000948947 */ /* 0x002fea0003800000 */
.L_x_53:
[----:B------:R-:W-:-:S04]  /*3020*/  UIADD3 UR7, UPT, UPT, UR5, 0x1, URZ ;  /* 0x0000000105077890 */ /* 0x000fc8000fffe0ff */
[----:B------:R-:W-:-:S04]  /*3030*/  UISETP.NE.AND UP0, UPT, UR7, 0x2, UPT ;  /* 0x000000020700788c */ /* 0x000fc8000bf05270 */
[----:B------:R-:W-:Y:S02]  /*3040*/  USEL UR8, URZ, 0x1, UP0 ;  /* 0x00000001ff087887 */ /* 0x000fe40008000000 */
[----:B------:R-:W-:-:S04]  /*3050*/  USEL UR7, UR7, URZ, UP0 ;  /* 0x000000ff07077287 */ /* 0x000fc80008000000 */
[----:B------:R-:W-:Y:S01]  /*3060*/  ULEA UR7, UR7, UR6, 0x3 ;  /* 0x0000000607077291 */ /* 0x000fe2000f8e18ff */
[----:B-1----:R-:W-:-:S04]  /*3070*/  LOP3.LUT R2, R12, UR8, RZ, 0x3c, !PT ;  /* 0x000000080c027c12 */ /* 0x002fc8000f8e3cff */
[----:B------:R-:W-:-:S04]  /*3080*/  SHF.L.U32 R0, R2, 0x1f, RZ ;  /* 0x0000001f02007819 */ /* 0x000fc800000006ff */
[----:B------:R-:W1:Y:S02]  /*3090*/  SYNCS.PHASECHK.TRANS64 P0, [UR7+0xb0], R0 ;  /* 0x0000b000ff0075a7 */ /* 0x000e640008001007 */
[----:B-1----:R-:W-:Y:S05]  /*30a0*/  @P0 EXIT ;  /* 0x000000000000094d */ /* 0x002fea0003800000 */
[----:B------:R-:W-:Y:S02]  /*30b0*/  SHF.L.U32 R2, R2, 0x1f, RZ ;  /* 0x0000001f02027819 */ /* 0x000fe400000006ff */
[----:B------:R-:W-:-:S07]  /*30c0*/  MOV R0, UR7 ;  /* 0x0000000700007c02 */ /* 0x000fce0008000f00 */
.L_x_55:
[----:B-1----:R1:W2:Y:S02]  /*30d0*/  SYNCS.PHASECHK.TRANS64.TRYWAIT P0, [R0+URZ+0xb0], R2 ;  /* 0x0000b002000075a7 */ /* 0x0022a400080011ff */
[----:B--2---:R-:W-:Y:S05]  /*30e0*/  @!P0 NANOSLEEP.SYNCS 0x989680 ;  /* 0x009896800000895d */ /* 0x004fea0003900000 */
[----:B------:R-:W2:Y:S02]  /*30f0*/  @!P0 SYNCS.PHASECHK.TRANS64 P0, [R0+URZ+0xb0], R2 ;  /* 0x0000b002000085a7 */ /* 0x000ea400080010ff */
[----:B--2---:R-:W-:Y:S05]  /*3100*/  @P0 EXIT ;  /* 0x000000000000094d */ /* 0x004fea0003800000 */
[----:B------:R-:W-:Y:S05]  /*3110*/  BRA `(.L_x_55) ;  /* 0xfffffffc00ec7947 */ /* 0x000fea000383ffff */
.L_x_48:
[----:B------:R-:W-:Y:S05]  /*3120*/  BRA.U UP4, `(.L_x_56) ;  /* 0x0000001104d87547 */ /* 0x000fea000b800000 */
[----:B------:R-:W-:Y:S01]  /*3130*/  UMOV UR4, 0x40 ;  /* 0x0000004000047882 */ /* 0x000fe20000000000 */
[----:B------:R-:W-:Y:S01]  /*3140*/  NOP ;  /* 0x0000000000007918 */ /* 0x000fe20000000000 */
[----:B------:R-:W-:Y:S01]  /*3150*/  ULEA UR5, UR47, UR4, 0x18 ;  /* 0x000000042f057291 */ /* 0x000fe2000f8ec0ff */
[----:B------:R-:W-:Y:S02]  /*3160*/  UMOV UR6, 0x400 ;  /* 0x0000040000067882 */ /* 0x000fe40000000000 */
[----:B------:R-:W-:-:S06]  /*3170*/  ULEA UR6, UR47, UR6, 0x18 ;  /* 0x000000062f067291 */ /* 0x000fcc000f8ec0ff */
[----:B------:R-:W1:Y:S02]  /*3180*/  LDS.U8 R0, [UR5+0x1c] ;  /* 0x00001c05ff007984 */ /* 0x000e640008000000 */
[----:B-1----:R-:W-:-:S13]  /*3190*/  ISETP.NE.AND P0, PT, R0, RZ, PT ;  /* 0x000000ff0000720c */ /* 0x002fda0003f05270 */
[----:B------:R-:W-:Y:S05]  /*31a0*/  @P0 BRA `(.L_x_57) ;  /* 0x0000000400080947 */ /* 0x000fea0003800000 */
[----:B------:R-:W-:Y:S02]  /*31b0*/  UISETP.NE.U32.AND UP1, UPT, UR48, 0x1, UPT ;  /* 0x000000013000788c */ /* 0x000fe4000bf25070 */
[----:B------:R-:W-:-:S07]  /*31c0*/  UIADD3 UR7, UPT, UPT, UR5, 0x8, URZ ;  /* 0x0000000805077890 */ /* 0x000fce000fffe0ff */
[----:B------:R-:W-:Y:S05]  /*31d0*/  BRA.U !UP1, `(.L_x_58) ;  /* 0x00000001099c7547 */ /* 0x000fea000b800000 */
[----:B------:R-:W-:Y:S01]  /*31e0*/  ELECT P0, URZ, PT ;  /* 0x0000000000ff782f */ /* 0x000fe20003800000 */
[----:B------:R-:W-:-:S12]  /*31f0*/  BSSY B0, `(.L_x_58) ;  /* 0x0000025000007945 */ /* 0x000fd80003800000 */
[----:B------:R-:W-:Y:S05]  /*3200*/  @!P0 BRA `(.L_x_59) ;  /* 0x00000000008c8947 */ /* 0x000fea0003800000 */
[----:B------:R-:W-:-:S05]  /*3210*/  UMOV UR4, 0x10 ;  /* 0x0000001000047882 */ /* 0x000fca0000000000 */
[----:B------:R-:W-:Y:S04]  /*3220*/  DEPBAR.LE SB1, 0x36 ;  /* 0x00009d800000791a */ /* 0x000fe80000000000 */
[----:B------:R-:W1:Y:S02]  /*3230*/  UTCATOMSWS.2CTA.FIND_AND_SET.ALIGN UP0, UR4, UR4 ;  /* 0x00000004000475e3 */ /* 0x000e640008200800 */
[----:B-1----:R-:W-:Y:S01]  /*3240*/  MOV R10, UR4 ;  /* 0x00000004000a7c02 */ /* 0x002fe20008000f00 */
[----:B------:R-:W-:Y:S06]  /*3250*/  BRA.U UP0, `(.L_x_60) ;  /* 0x0000000100187547 */ /* 0x000fec000b800000 */
.L_x_61:
[----:B------:R-:W-:Y:S05]  /*3260*/  NANOSLEEP 0x64 ;  /* 0x000000640000795d */ /* 0x000fea0003800000 */
[----:B------:R-:W-:-:S05]  /*3270*/  UMOV UR4, 0x10 ;  /* 0x0000001000047882 */ /* 0x000fca0000000000 */
[----:B------:R-:W-:Y:S04]  /*3280*/  DEPBAR.LE SB1, 0x36 ;  /* 0x00009d800000791a */ /* 0x000fe80000000000 */
[----:B------:R-:W1:Y:S02]  /*3290*/  UTCATOMSWS.2CTA.FIND_AND_SET.ALIGN UP0, UR4, UR4 ;  /* 0x00000004000475e3 */ /* 0x000e640008200800 */
[----:B-1----:R-:W-:Y:S01]  /*32a0*/  MOV R10, UR4 ;  /* 0x00000004000a7c02 */ /* 0x002fe20008000f00 */
[----:B------:R-:W-:Y:S05]  /*32b0*/  BRA.U !UP0, `(.L_x_61) ;  /* 0xfffffffd08e87547 */ /* 0x000fea000b83ffff */
.L_x_60:
[----:B------:R-:W1:Y:S01]  /*32c0*/  LDS R6, [UR5+0x10] ;  /* 0x00001005ff067984 */ /* 0x000e620008000800 */
[----:B------:R-:W-:Y:S01]  /*32d0*/  IMAD.U32 R0, RZ, RZ, UR6 ;  /* 0x00000006ff007e24 */ /* 0x000fe2000f8e00ff */
[----:B------:R-:W-:-:S03]  /*32e0*/  MOV R4, UR49 ;  /* 0x0000003100047c02 */ /* 0x000fc60008000f00 */
[----:B------:R-:W-:Y:S01]  /*32f0*/  VIADD R0, R0, 0x150 ;  /* 0x0000015000007836 */ /* 0x000fe20000000000 */
[----:B-1----:R-:W-:-:S04]  /*3300*/  SHF.L.U32 R6, R6, 0x1f, RZ ;  /* 0x0000001f06067819 */ /* 0x002fc800000006ff */
[----:B------:R-:W1:Y:S02]  /*3310*/  SYNCS.PHASECHK.TRANS64.TRYWAIT P0, [UR5+0x8], R6 ;  /* 0x00000806ff0075a7 */ /* 0x000e640008001105 */
[----:B-1----:R-:W-:Y:S05]  /*3320*/  @P0 BRA `(.L_x_62) ;  /* 0x0000000000080947 */ /* 0x002fea0003800000 */
[----:B------:R-:W1:Y:S02]  /*3330*/  SYNCS.PHASECHK.TRANS64.TRYWAIT P0, [UR5+0x8], R6 ;  /* 0x00000806ff0075a7 */ /* 0x000e640008001105 */
[----:B-1----:R-:W-:Y:S05]  /*3340*/  @!P0 BRA `(.L_x_63) ;  /* 0x0000005c00e08947 */ /* 0x002fea0003800000 */
.L_x_62:
[----:B------:R-:W-:Y:S01]  /*3350*/  PRMT R4, R4, 0x654, R0 ;  /* 0x0000065404047816 */ /* 0x000fe20000000000 */
[----:B------:R-:W-:Y:S01]  /*3360*/  HFMA2 R0, -RZ, RZ, 0, 5.9604644775390625e-08 ;  /* 0x00000001ff007431 */ /* 0x000fe200000001ff */
[----:B------:R-:W-:Y:S01]  /*3370*/  UPRMT UR4, UR49, 0x654, UR7 ;  /* 0x0000065431047896 */ /* 0x000fe20008000007 */
[----:B------:R-:W-:Y:S02]  /*3380*/  IMAD.MOV.U32 R8, RZ, RZ, 0xffff ;  /* 0x0000ffffff087424 */ /* 0x000fe400078e00ff */
[----:B-1----:R-:W-:Y:S02]  /*3390*/  IMAD.MOV.U32 R6, RZ, RZ, 0x4 ;  /* 0x00000004ff067424 */ /* 0x002fe400078e00ff */
[----:B------:R-:W-:Y:S01]  /*33a0*/  IMAD.SHL.U32 R9, R10, 0x20, RZ ;  /* 0x000000200a097824 */ /* 0x000fe200078e00ff */
[----:B------:R-:W-:Y:S02]  /*33b0*/  MOV R5, UR4 ;  /* 0x0000000400057c02 */ /* 0x000fe40008000f00 */
[-C--:B------:R-:W-:Y:S01]  /*33c0*/  SHF.L.U32 R8, R8, R10.reuse, RZ ;  /* 0x0000000a08087219 */ /* 0x080fe200000006ff */
[----:B------:R1:W-:Y:S01]  /*33d0*/  SYNCS.ARRIVE.TRANS64.RED RZ, [UR4], R6 ;  /* 0x00000006ffff79a7 */ /* 0x0003e20008000404 */
[----:B------:R-:W-:Y:S01]  /*33e0*/  SHF.L.U32 R7, R0, R10, RZ ;  /* 0x0000000a00077219 */ /* 0x000fe200000006ff */
[----:B------:R1:W-:Y:S04]  /*33f0*/  STS [UR6+0x150], R9 ;  /* 0x00015009ff007988 */ /* 0x0003e80008000806 */
[----:B------:R1:W-:Y:S04]  /*3400*/  STAS [R4.64], R10 ;  /* 0x0000000a04007dbd */ /* 0x0003e8000c0008ff */
[----:B------:R1:W-:Y:S04]  /*3410*/  ATOMS.OR RZ, [UR5+0x14], R8 ;  /* 0x00001408ffff798c */ /* 0x0003e8000b000005 */
[----:B------:R1:W-:Y:S04]  /*3420*/  ATOMS.OR RZ, [UR5+0x18], R7 ;  /* 0x00001807ffff798c */ /* 0x0003e8000b000005 */
[----:B------:R1:W-:Y:S02]  /*3430*/  ATOMS.XOR RZ, [UR5+0x10], R0 ;  /* 0x00001000ffff798c */ /* 0x0003e4000b800005 */
.L_x_59:
[----:B------:R-:W-:Y:S05]  /*3440*/  BSYNC B0 ;  /* 0x0000000000007941 */ /* 0x000fea0003800000 */
.L_x_58:
[----:B------:R-:W-:Y:S05]  /*3450*/  BRA.U UP1, `(.L_x_64) ;  /* 0x00000001016c7547 */ /* 0x000fea000b800000 */
[----:B------:R-:W-:-:S03]  /*3460*/  UMOV UR4, 0xffffffff ;  /* 0xffffffff00047882 */ /* 0x000fc60000000000 */
[----:B------:R-:W-:Y:S05]  /*3470*/  BRA.DIV UR4, `(.L_x_65) ;  /* 0x0000005e04ac7947 */ /* 0x000fea000b800000 */
[----:B------:R-:W-:-:S13]  /*3480*/  ELECT P6, URZ, PT ;  /* 0x0000000000ff782f */ /* 0x000fda00038c0000 */
.L_x_169:
[----:B------:R-:W-:Y:S05]  /*3490*/  @!P6 BRA `(.L_x_64) ;  /* 0x00000000005ce947 */ /* 0x000fea0003800000 */
[----:B-1----:R-:W1:Y:S02]  /*34a0*/  LDS R4, [UR5+0x10] ;  /* 0x00001005ff047984 */ /* 0x002e640008000800 */
[----:B-1----:R-:W-:-:S04]  /*34b0*/  SHF.L.U32 R4, R4, 0x1f, RZ ;  /* 0x0000001f04047819 */ /* 0x002fc800000006ff */
[----:B------:R-:W1:Y:S02]  /*34c0*/  SYNCS.PHASECHK.TRANS64.TRYWAIT P0, [UR5+0x8], R4 ;  /* 0x00000804ff0075a7 */ /* 0x000e640008001105 */
[----:B-1----:R-:W-:Y:S05]  /*34d0*/  @P0 BRA `(.L_x_66) ;  /* 0x0000000000080947 */ /* 0x002fea0003800000 */
[----:B------:R-:W1:Y:S02]  /*34e0*/  SYNCS.PHASECHK.TRANS64.TRYWAIT P0, [UR5+0x8], R4 ;  /* 0x00000804ff0075a7 */ /* 0x000e640008001105 */
[----:B-1----:R-:W-:Y:S05]  /*34f0*/  @!P0 BRA `(.L_x_67) ;  /* 0x0000005c00ac8947 */ /* 0x002fea0003800000 */
.L_x_66:
[----:B------:R-:W2:Y:S01]  /*3500*/  LDS R6, [UR6+0x150] ;  /* 0x00015006ff067984 */ /* 0x000ea20008000800 */
[----:B-1----:R-:W-:Y:S02]  /*3510*/  HFMA2 R0, -RZ, RZ, 0, 5.9604644775390625e-08 ;  /* 0x00000001ff007431 */ /* 0x002fe400000001ff */
[----:B------:R-:W-:Y:S01]  /*3520*/  IMAD.MOV.U32 R4, RZ, RZ, 0xffff ;  /* 0x0000ffffff047424 */ /* 0x000fe200078e00ff */
[----:B------:R-:W-:Y:S01]  /*3530*/  UPRMT UR4, UR49, 0x654, UR7 ;  /* 0x0000065431047896 */ /* 0x000fe20008000007 */
[----:B--2---:R-:W-:-:S03]  /*3540*/  IMAD.SHL.U32 R5, R6, 0x20, RZ ;  /* 0x0000002006057824 */ /* 0x004fc600078e00ff */
[-C--:B------:R-:W-:Y:S02]  /*3550*/  SHF.L.U32 R4, R4, R6.reuse, RZ ;  /* 0x0000000604047219 */ /* 0x080fe400000006ff */
[----:B------:R-:W-:Y:S01]  /*3560*/  SHF.L.U32 R6, R0, R6, RZ ;  /* 0x0000000600067219 */ /* 0x000fe200000006ff */
[----:B------:R2:W-:Y:S04]  /*3570*/  STS [UR6+0x150], R5 ;  /* 0x00015005ff007988 */ /* 0x0005e80008000806 */
[----:B------:R2:W-:Y:S04]  /*3580*/  ATOMS.OR RZ, [UR5+0x14], R4 ;  /* 0x00001404ffff798c */ /* 0x0005e8000b000005 */
[----:B------:R2:W-:Y:S01]  /*3590*/  ATOMS.OR RZ, [UR5+0x18], R6 ;  /* 0x00001806ffff798c */ /* 0x0005e2000b000005 */
[----:B------:R-:W-:Y:S03]  /*35a0*/  SYNCS.ARRIVE.TRANS64.RED.A1T0 RZ, [UR4], RZ ;  /* 0x000000ffffff79a7 */ /* 0x000fe60008100404 */
[----:B------:R2:W-:Y:S01]  /*35b0*/  ATOMS.XOR RZ, [UR5+0x10], R0 ;  /* 0x00001000ffff798c */ /* 0x0005e2000b800005 */
[----:B------:R-:W-:Y:S05]  /*35c0*/  BRA `(.L_x_64) ;  /* 0x0000000000107947 */ /* 0x000fea0003800000 */
.L_x_57:
[----:B------:R-:W-:Y:S02]  /*35d0*/  MOV R0, 0xffffffff ;  /* 0xffffffff00007802 */ /* 0x000fe40000000f00 */
[----:B------:R-:W-:-:S03]  /*35e0*/  MOV R4, 0x3610 ;  /* 0x0000361000047802 */ /* 0x000fc60000000f00 */
[----:B------:R1:W-:Y:S04]  /*35f0*/  STS [UR6+0x150], R0 ;  /* 0x00015000ff007988 */ /* 0x0003e80008000806 */
[----:B-1---5:R-:W-:Y:S05]  /*3600*/  CALL.REL.NOINC `($__internal_1_$__cuda_sm10x_tcgen05_guardrail_trap_phase_invalid_during_alloc) ;  /* 0x0000006400807944 */ /* 0x022fea0003c00000 */
.L_x_64:
[----:B------:R-:W-:Y:S05]  /*3610*/  WARPSYNC.ALL ;  /* 0x0000000000007948 */ /* 0x000fea0003800000 */
[----:B------:R-:W3:Y:S01]  /*3620*/  S2UR UR4, SR_CgaCtaId ;  /* 0x00000000000479c3 */ /* 0x000ee20000008800 */
[----:B------:R-:W-:Y:S01]  /*3630*/  UMOV UR26, 0x400 ;  /* 0x00000400001a7882 */ /* 0x000fe20000000000 */
[----:B------:R-:W-:-:S06]  /*3640*/  NOP ;  /* 0x0000000000007918 */ /* 0x000fcc0000000000 */
[----:B------:R-:W-:Y:S06]  /*3650*/  BAR.ARV 0x6, 0xa0 ;  /* 0x0182800000007b1d */ /* 0x000fec0000002000 */
[----:B------:R-:W4:Y:S01]  /*3660*/  LDCU UR6, c[0x0][0x38c] ;  /* 0x00007180ff0677ac */ /* 0x000f220008000800 */
[----:B------:R-:W-:Y:S01]  /*3670*/  LOP3.LUT R3, R3, 0xffff, RZ, 0xc0, !PT ;  /* 0x0000ffff03037812 */ /* 0x000fe200078ec0ff */
[----:B-1----:R-:W-:Y:S01]  /*3680*/  IMAD.MOV.U32 R9, RZ, RZ, 0x1 ;  /* 0x00000001ff097424 */ /* 0x002fe200078e00ff */
[----:B------:R-:W-:Y:S01]  /*3690*/  LOP3.LUT R2, R2, 0xffff, RZ, 0xc0, !PT ;  /* 0x0000ffff02027812 */ /* 0x000fe200078ec0ff */
[----:B------:R-:W-:Y:S01]  /*36a0*/  IMAD.MOV.U32 R8, RZ, RZ, RZ ;  /* 0x000000ffff087224 */ /* 0x000fe200078e00ff */
[----:B------:R-:W-:Y:S01]  /*36b0*/  R2UR UR28, R3 ;  /* 0x00000000031c72ca */ /* 0x000fe200000e0000 */
[----:B------:R-:W-:Y:S01]  /*36c0*/  UMOV UR32, URZ ;  /* 0x000000ff00207c82 */ /* 0x000fe20008000000 */
[----:B------:R-:W-:-:S02]  /*36d0*/  R2UR UR42, R2 ;  /* 0x00000000022a72ca */ /* 0x000fc400000e0000 */
[----:B------:R-:W-:Y:S01]  /*36e0*/  CS2R R2, SRZ ;  /* 0x0000000000027805 */ /* 0x000fe2000001ff00 */
[----:B------:R-:W-:Y:S01]  /*36f0*/  UMOV UR23, URZ ;  /* 0x000000ff00177c82 */ /* 0x000fe20008000000 */
[----:B---3--:R-:W-:Y:S01]  /*3700*/  ULEA UR26, UR4, UR26, 0x18 ;  /* 0x0000001a041a7291 */ /* 0x008fe2000f8ec0ff */
[----:B------:R-:W-:Y:S01]  /*3710*/  UMOV UR22, URZ ;  /* 0x000000ff00167c82 */ /* 0x000fe20008000000 */
[----:B------:R-:W-:Y:S02]  /*3720*/  UISETP.NE.AND UP3, UPT, UR48, URZ, UPT ;  /* 0x000000ff3000728c */ /* 0x000fe4000bf65270 */
[----:B------:R-:W-:Y:S02]  /*3730*/  UIADD3 UR5, UPT, UPT, UR26, 0x4300, URZ ;  /* 0x000043001a057890 */ /* 0x000fe4000fffe0ff */
[----:B------:R-:W-:-:S03]  /*3740*/  UIADD3 UR4, UPT, UPT, UR26, 0xe300, URZ ;  /* 0x0000e3001a047890 */ /* 0x000fc6000fffe0ff */
[----:B--2---:R-:W1:Y:S01]  /*3750*/  LDS R0, [UR26+0x150] ;  /* 0x0001501aff007984 */ /* 0x004e620008000800 */
[----:B----4-:R-:W-:Y:S02]  /*3760*/  UIADD3 UR6, UPT, UPT, UR6, 0x3f, URZ ;  /* 0x0000003f06067890 */ /* 0x010fe4000fffe0ff */
[----:B------:R-:W-:Y:S02]  /*3770*/  USHF.R.U32.HI UR5, URZ, 0x4, UR5 ;  /* 0x00000004ff057899 */ /* 0x000fe40008011605 */
[----:B------:R-:W-:Y:S02]  /*3780*/  USHF.R.S32.HI UR33, URZ, 0x1f, UR6 ;  /* 0x0000001fff217899 */ /* 0x000fe40008011406 */
[----:B------:R-:W-:Y:S02]  /*3790*/  USHF.R.U32.HI UR4, URZ, 0x4, UR4 ;  /* 0x00000004ff047899 */ /* 0x000fe40008011604 */
[----:B------:R-:W-:Y:S02]  /*37a0*/  ULEA.HI UR33, UR33, UR6, URZ, 0x6 ;  /* 0x0000000621217291 */ /* 0x000fe4000f8f30ff */
[----:B------:R-:W-:-:S02]  /*37b0*/  ULOP3.LUT UR5, UR5, 0x3fff, URZ, 0xc0, !UPT ;  /* 0x00003fff05057892 */ /* 0x000fc4000f8ec0ff */
[----:B------:R-:W-:Y:S02]  /*37c0*/  USHF.R.S32.HI UR33, URZ, 0x6, UR33 ;  /* 0x00000006ff217899 */ /* 0x000fe40008011421 */
[----:B------:R-:W-:Y:S02]  /*37d0*/  ULOP3.LUT UR30, UR4, 0x3fff, URZ, 0xc0, !UPT ;  /* 0x00003fff041e7892 */ /* 0x000fe4000f8ec0ff */
[----:B------:R-:W-:Y:S01]  /*37e0*/  UISETP.LT.AND UP0, UPT, UR33, 0x1, UPT ;  /* 0x000000012100788c */ /* 0x000fe2000bf01270 */
[----:B------:R-:W-:Y:S01]  /*37f0*/  UMOV UR40, 0x0 ;  /* 0x0000000000287882 */ /* 0x000fe20000000000 */
[----:B------:R-:W-:Y:S01]  /*3800*/  UMOV UR41, 0x8200010 ;  /* 0x0820001000297882 */ /* 0x000fe20000000000 */
[----:B------:R-:W-:Y:S02]  /*3810*/  ULOP3.LUT UR29, UR5, 0x10000, URZ, 0xfc, !UPT ;  /* 0x00010000051d7892 */ /* 0x000fe4000f8efcff */
[----:B------:R-:W-:Y:S02]  /*3820*/  ULOP3.LUT UR30, UR30, 0x10000, URZ, 0xfc, !UPT ;  /* 0x000100001e1e7892 */ /* 0x000fe4000f8efcff */
[----:B------:R-:W-:Y:S01]  /*3830*/  USEL UR43, UR33, 0x1, !UP0 ;  /* 0x00000001212b7887 */ /* 0x000fe2000c000000 */
[----:B------:R-:W-:Y:S01]  /*3840*/  UMOV UR38, 0x0 ;  /* 0x0000000000267882 */ /* 0x000fe20000000000 */
[----:B------:R-:W-:Y:S01]  /*3850*/  UMOV UR39, 0x8200010 ;  /* 0x0820001000277882 */ /* 0x000fe20000000000 */
[----:B------:R-:W-:Y:S01]  /*3860*/  UMOV UR36, 0x0 ;  /* 0x0000000000247882 */ /* 0x000fe20000000000 */
[----:B------:R-:W-:Y:S01]  /*3870*/  UMOV UR37, 0x8200010 ;  /* 0x0820001000257882 */ /* 0x000fe20000000000 */
[----:B------:R-:W-:Y:S01]  /*3880*/  UMOV UR34, 0x0 ;  /* 0x0000000000227882 */ /* 0x000fe20000000000 */
[----:B------:R-:W-:Y:S01]  /*3890*/  UMOV UR35, 0x8200010 ;  /* 0x0820001000237882 */ /* 0x000fe20000000000 */
[----:B-1----:R-:W-:-:S15]  /*38a0*/  R2UR UR44, R0 ;  /* 0x00000000002c72ca */ /* 0x002fde00000e0000 */
.L_x_75:
[C---:B------:R-:W-:Y:S02]  /*38b0*/  LEA R0, R8.reuse, UR26, 0x3 ;  /* 0x0000001a08007c11 */ /* 0x040fe4000f8e18ff */
[----:B------:R-:W-:Y:S02]  /*38c0*/  SHF.L.U32 R4, R3, 0x1f, RZ ;  /* 0x0000001f03047819 */ /* 0x000fe400000006ff */
[----:B------:R-:W-:Y:S02]  /*38d0*/  LEA R5, R8, UR26, 0x4 ;  /* 0x0000001a08057c11 */ /* 0x000fe4000f8e20ff */
[----:B------:R-:W1:Y:S02]  /*38e0*/  SYNCS.PHASECHK.TRANS64.TRYWAIT P0, [R0+URZ+0xa0], R4 ;  /* 0x0000a004000075a7 */ /* 0x000e6400080011ff */
[----:B-1-3--:R-:W-:Y:S05]  /*38f0*/  @!P0 BRA `(.L_x_68) ;  /* 0x0000005800c48947 */ /* 0x00afea0003800000 */
.L_x_170:
[----:B-1----:R-:W1:Y:S01]  /*3900*/  LDS.128 R4, [R5+0x130] ;  /* 0x0001300005047984 */ /* 0x002e620000000c00 */
[----:B------:R-:W-:Y:S02]  /*3910*/  VIADD R0, R0, 0xb0 ;  /* 0x000000b000007836 */ /* 0x000fe40000000000 */
[----:B------:R-:W-:Y:S01]  /*3920*/  VIADD R8, R8, 0x1 ;  /* 0x0000000108087836 */ /* 0x000fe20000000000 */
[----:B------:R-:W-:Y:S01]  /*3930*/  @!PT LDS RZ, [RZ] ;  /* 0x00000000fffff984 */ /* 0x000fe20000000800 */
[----:B------:R-:W-:Y:S01]  /*3940*/  @!PT LDS RZ, [RZ] ;  /* 0x00000000fffff984 */ /* 0x000fe20000000800 */
[----:B------:R-:W-:Y:S01]  /*3950*/  @!PT LDS RZ, [RZ] ;  /* 0x00000000fffff984 */ /* 0x000fe20000000800 */
[----:B------:R-:W-:Y:S01]  /*3960*/  @!PT LDS RZ, [RZ] ;  /* 0x00000000fffff984 */ /* 0x000fe20000000800 */
[----:B------:R2:W-:Y:S06]  /*3970*/  MEMBAR.ALL.CTA ;  /* 0x0000000000007992 */ /* 0x0005ec0000008000 */
[----:B--2---:R-:W2:Y:S01]  /*3980*/  FENCE.VIEW.ASYNC.S ;  /* 0x00000000000073c6 */ /* 0x004ea20000000000 */
[----:B------:R-:W-:-:S04]  /*3990*/  PRMT R0, RZ, 0x654, R0 ;  /* 0x00000654ff007816 */ /* 0x000fc80000000000 */
[----:B--2---:R2:W-:Y:S01]  /*39a0*/  SYNCS.ARRIVE.TRANS64.RED.A1T0 RZ, [R0+URZ], RZ ;  /* 0x000000ff00ff79a7 */ /* 0x0045e200081004ff */
[----:B-1----:R-:W-:Y:S01]  /*39b0*/  LOP3.LUT P1, RZ, R6, 0x1, RZ, 0xc0, !PT ;  /* 0x0000000106ff7812 */ /* 0x002fe2000782c0ff */
[----:B--2---:R-:W-:-:S12]  /*39c0*/  BRA.U UP3, `(.L_x_69) ;  /* 0x0000000503087547 */ /* 0x004fd8000b800000 */
[----:B------:R-:W1:Y:S01]  /*39d0*/  LDCU UR4, c[0x0][0x38c] ;  /* 0x00007180ff0477ac */ /* 0x000e620008000800 */
[----:B------:R-:W-:Y:S02]  /*39e0*/  PLOP3.LUT P2, PT, PT, PT, PT, 0x80, 0x8 ;  /* 0x000000000008781c */ /* 0x000fe40003f4f070 */
[----:B------:R-:W-:Y:S01]  /*39f0*/  SHF.L.U32 R4, R9, 0x1f, RZ ;  /* 0x0000001f09047819 */ /* 0x000fe200000006ff */
[----:B------:R-:W-:Y:S02]  /*3a00*/  ULEA UR31, UR32, UR26, 0x3 ;  /* 0x0000001a201f7291 */ /* 0x000fe4000f8e18ff */
[----:B------:R-:W-:Y:S02]  /*3a10*/  ULEA UR11, UR32, UR44, 0x6 ;  /* 0x0000002c200b7291 */ /* 0x000fe4000f8e30ff */
[----:B-1----:R-:W-:-:S06]  /*3a20*/  UISETP.GE.AND UP0, UPT, UR4, 0x1, UPT ;  /* 0x000000010400788c */ /* 0x002fcc000bf06270 */
[----:B------:R-:W-:-:S05]  /*3a30*/  PLOP3.LUT P0, PT, PT, PT, UP0, 0x80, 0x8 ;  /* 0x000000000008781c */ /* 0x000fca0003f0f008 */
[----:B------:R-:W-:-:S08]  /*3a40*/  @UP0 ULEA UR4, UR23, UR26, 0x3 ;  /* 0x0000001a17040291 */ /* 0x000fd0000f8e18ff */
[----:B------:R-:W-:-:S04]  /*3a50*/  @P0 SHF.L.U32 R0, R2, 0x1f, RZ ;  /* 0x0000001f02000819 */ /* 0x000fc800000006ff */
[----:B------:R1:W2:Y:S01]  /*3a60*/  @P0 SYNCS.PHASECHK.TRANS64.TRYWAIT P2, [UR4], R0 ;  /* 0x00000000ff0005a7 */ /* 0x0002a20008041104 */
[----:B------:R-:W3:Y:S02]  /*3a70*/  SYNCS.PHASECHK.TRANS64.TRYWAIT P0, [UR31+0xe0], R4 ;  /* 0x0000e004ff0075a7 */ /* 0x000ee4000800111f */
[----:B-123--:R-:W-:Y:S05]  /*3a80*/  @!P0 BRA `(.L_x_70) ;  /* 0x0000005800748947 */ /* 0x00efea0003800000 */
.L_x_172:
[----:B------:R-:W-:Y:S01]  /*3a90*/  UMOV UR27, UR22 ;  /* 0x00000016001b7c82 */ /* 0x000fe20008000000 */
[----:B------:R-:W-:Y:S05]  /*3aa0*/  BRA.U !UP0, `(.L_x_71) ;  /* 0x0000000108c07547 */ /* 0x000fea000b800000 */
[----:B------:R-:W-:Y:S02]  /*3ab0*/  UIADD3 UR27, UPT, UPT, UR43, UR22, URZ ;  /* 0x000000162b1b7290 */ /* 0x000fe4000fffe0ff */
[----:B------:R-:W-:Y:S01]  /*3ac0*/  UPLOP3.LUT UP2, UPT, UPT, UPT, UPT, 0x40, 0x4 ;  /* 0x000000000004789c */ /* 0x000fe20003f4e870 */
[----:B------:R-:W-:Y:S01]  /*3ad0*/  UMOV UR24, UR33 ;  /* 0x0000002100187c82 */ /* 0x000fe20008000000 */
[----:B------:R-:W-:-:S09]  /*3ae0*/  UMOV UR10, UR23 ;  /* 0x00000017000a7c82 */ /* 0x000fd20008000000 */
.L_x_74:
[----:B--2---:R-:W-:Y:S01]  /*3af0*/  ULEA UR5, UR10, UR26, 0x3 ;  /* 0x0000001a0a057291 */ /* 0x004fe2000f8e18ff */
[----:B---3--:R-:W-:Y:S11]  /*3b00*/  @P2 BRA `(.L_x_72) ;  /* 0x00000000000c2947 */ /* 0x008ff60003800000 */
[----:B-1----:R-:W-:Y:S04]  /*3b10*/  SHF.L.U32 R4, R2, 0x1f, RZ ;  /* 0x0000001f02047819 */ /* 0x002fe800000006ff */
[----:B------:R-:W1:Y:S02]  /*3b20*/  SYNCS.PHASECHK.TRANS64.TRYWAIT P0, [UR5], R4 ;  /* 0x00000004ff0075a7 */ /* 0x000e640008001105 */
[----:B-1----:R-:W-:Y:S05]  /*3b30*/  @!P0 BRA `(.L_x_73) ;  /* 0x0000005800608947 */ /* 0x002fea0003800000 */
.L_x_72:
[----:B------:R-:W-:Y:S01]  /*3b40*/  UISETP.NE.AND UP0, UPT, UR24, 0x1, UPT ;  /* 0x000000011800788c */ /* 0x000fe2000bf05270 */
[----:B------:R-:W-:Y:S01]  /*3b50*/  PLOP3.LUT P2, PT, PT, PT, PT, 0x80, 0x8 ;  /* 0x000000000008781c */ /* 0x000fe20003f4f070 */
[----:B------:R-:W-:Y:S02]  /*3b60*/  UIADD3 UR4, UPT, UPT, UR10, 0x1, URZ ;  /* 0x000000010a047890 */ /* 0x000fe4000fffe0ff */
[----:B------:R-:W-:Y:S02]  /*3b70*/  UIADD3 UR25, UPT, UPT, UR5, 0x28, URZ ;  /* 0x0000002805197890 */ /* 0x000fe4000fffe0ff */
[----:B------:R-:W-:Y:S01]  /*3b80*/  UISETP.NE.AND UP1, UPT, UR4, 0x5, UPT ;  /* 0x000000050400788c */ /* 0x000fe2000bf25270 */
[----:B------:R-:W-:Y:S01]  /*3b90*/  PLOP3.LUT P0, PT, PT, PT, UP0, 0x80, 0x8 ;  /* 0x000000000008781c */ /* 0x000fe20003f0f008 */
[----:B------:R-:W-:Y:S02]  /*3ba0*/  UIADD3 UR22, UPT, UPT, UR22, 0x1, URZ ;  /* 0x0000000116167890 */ /* 0x000fe4000fffe0ff */
[----:B------:R-:W-:Y:S02]  /*3bb0*/  USEL UR6, URZ, 0x1, UP1 ;  /* 0x00000001ff067887 */ /* 0x000fe40008800000 */
[----:B------:R-:W-:Y:S02]  /*3bc0*/  USEL UR23, UR4, URZ, UP1 ;  /* 0x000000ff04177287 */ /* 0x000fe40008800000 */
[----:B------:R-:W-:Y:S02]  /*3bd0*/  UIADD3 UR24, UPT, UPT, UR24, -0x1, URZ ;  /* 0xffffffff18187890 */ /* 0x000fe4000fffe0ff */
[----:B------:R-:W-:Y:S01]  /*3be0*/  @UP0 ULEA UR4, UR23, UR26, 0x3 ;  /* 0x0000001a17040291 */ /* 0x000fe2000f8e18ff */
[----:B------:R-:W-:Y:S01]  /*3bf0*/  LOP3.LUT R2, R2, UR6, RZ, 0x3c, !PT ;  /* 0x0000000602027c12 */ /* 0x000fe2000f8e3cff */
[----:B------:R-:W-:Y:S02]  /*3c00*/  ULEA UR6, UR10, UR30, 0x9 ;  /* 0x0000001e0a067291 */ /* 0x000fe4000f8e48ff */
[----:B------:R-:W-:Y:S01]  /*3c10*/  UISETP.NE.AND UP0, UPT, UR22, UR27, UPT ;  /* 0x0000001b1600728c */ /* 0x000fe2000bf05270 */
[----:B-1----:R-:W-:Y:S01]  /*3c20*/  @P0 SHF.L.U32 R0, R2, 0x1f, RZ ;  /* 0x0000001f02000819 */ /* 0x002fe200000006ff */
[----:B------:R-:W-:Y:S02]  /*3c30*/  UIADD3 UR20, UPT, UPT, UR6, 0x2, URZ ;  /* 0x0000000206147890 */ /* 0x000fe4000fffe0ff */
[----:B------:R-:W-:Y:S01]  /*3c40*/  UIADD3 UR16, UPT, UPT, UR6, 0x4, URZ ;  /* 0x0000000406107890 */ /* 0x000fe2000fffe0ff */
[----:B------:R2:W3:Y:S01]  /*3c50*/  @P0 SYNCS.PHASECHK.TRANS64.TRYWAIT P2, [UR4], R0 ;  /* 0x00000000ff0005a7 */ /* 0x0004e20008041104 */
[----:B------:R-:W-:Y:S02]  /*3c60*/  ULEA UR4, UR10, UR29, 0x9 ;  /* 0x0000001d0a047291 */ /* 0x000fe4000f8e48ff */
[----:B------:R-:W-:Y:S02]  /*3c70*/  UIADD3 UR12, UPT, UPT, UR6, 0x6, URZ ;  /* 0x00000006060c7890 */ /* 0x000fe4000fffe0ff */
[----:B------:R-:W-:Y:S02]  /*3c80*/  UIADD3 UR18, UPT, UPT, UR4, 0x2, URZ ;  /* 0x0000000204127890 */ /* 0x000fe4000fffe0ff */
[----:B------:R-:W-:Y:S02]  /*3c90*/  UIADD3 UR14, UPT, UPT, UR4, 0x4, URZ ;  /* 0x00000004040e7890 */ /* 0x000fe4000fffe0ff */
[----:B------:R-:W-:Y:S01]  /*3ca0*/  UIADD3 UR8, UPT, UPT, UR4, 0x6, URZ ;  /* 0x0000000604087890 */ /* 0x000fe2000fffe0ff */
[----:B------:R-:W-:Y:S01]  /*3cb0*/  UMOV UR7, 0x40004040 ;  /* 0x4000404000077882 */ /* 0x000fe20000000000 */
[----:B------:R-:W-:Y:S01]  /*3cc0*/  UMOV UR5, 0x40004040 ;  /* 0x4000404000057882 */ /* 0x000fe20000000000 */
[----:B------:R-:W-:Y:S01]  /*3cd0*/  UMOV UR21, 0x40004040 ;  /* 0x4000404000157882 */ /* 0x000fe20000000000 */
[----:B------:R2:W-:Y:S01]  /*3ce0*/  UTCHMMA.2CTA gdesc[UR4], gdesc[UR6], tmem[UR11], tmem[UR40], idesc[UR41], UP2 ;  /* 0x00ff2806040075ea */ /* 0x0005e2000920000b */
[----:B------:R-:W-:Y:S01]  /*3cf0*/  UPLOP3.LUT UP2, UPT, UPT, UPT, UPT, 0x80, 0x8 ;  /* 0x000000000008789c */ /* 0x000fe20003f4f070 */
[----:B------:R-:W-:Y:S01]  /*3d00*/  UMOV UR19, 0x40004040 ;  /* 0x4000404000137882 */ /* 0x000fe20000000000 */
[----:B------:R-:W-:Y:S01]  /*3d10*/  UMOV UR17, 0x40004040 ;  /* 0x4000404000117882 */ /* 0x000fe20000000000 */
[----:B------:R2:W-:Y:S01]  /*3d20*/  UTCHMMA.2CTA gdesc[UR18], gdesc[UR20], tmem[UR11], tmem[UR38], idesc[UR39], UPT ;  /* 0x00ff2614120075ea */ /* 0x0005e2000ba0000b */
[----:B------:R-:W-:Y:S01]  /*3d30*/  UMOV UR15, 0x40004040 ;  /* 0x40004040000f7882 */ /* 0x000fe20000000000 */
[----:B------:R-:W-:Y:S01]  /*3d40*/  UMOV UR13, 0x40004040 ;  /* 0x40004040000d7882 */ /* 0x000fe20000000000 */
[----:B------:R-:W-:Y:S01]  /*3d50*/  UMOV UR9, 0x40004040 ;  /* 0x4000404000097882 */ /* 0x000fe20000000000 */
[----:B------:R2:W-:Y:S01]  /*3d60*/  UTCHMMA.2CTA gdesc[UR14], gdesc[UR16], tmem[UR11], tmem[UR36], idesc[UR37], UPT ;  /* 0x00ff24100e0075ea */ /* 0x0005e2000ba0000b */
[----:B------:R2:W-:Y:S01]  /*3d70*/  UTCHMMA.2CTA gdesc[UR8], gdesc[UR12], tmem[UR11], tmem[UR34], idesc[UR35], UPT ;  /* 0x00ff220c080075ea */ /* 0x0005e2000ba0000b */
[----:B------:R2:W-:Y:S01]  /*3d80*/  UTCBAR.2CTA.MULTICAST [UR25], URZ, UR28 ;  /* 0x000000ff190073e9 */ /* 0x0005e2000820081c */
[----:B------:R-:W-:Y:S01]  /*3d90*/  UMOV UR10, UR23 ;  /* 0x00000017000a7c82 */ /* 0x000fe20008000000 */
[----:B------:R-:W-:Y:S05]  /*3da0*/  BRA.U UP0, `(.L_x_74) ;  /* 0xfffffffd00507547 */ /* 0x000fea000b83ffff */
.L_x_71:
[----:B--2---:R-:W-:Y:S01]  /*3db0*/  UIADD3 UR4, UPT, UPT, UR31, 0xc0, URZ ;  /* 0x000000c01f047890 */ /* 0x004fe2000fffe0ff */
[----:B------:R-:W-:-:S08]  /*3dc0*/  UMOV UR22, UR27 ;  /* 0x0000001b00167c82 */ /* 0x000fd00008000000 */
[----:B------:R2:W-:Y:S01]  /*3dd0*/  UTCBAR.2CTA.MULTICAST [UR4], URZ, UR42 ;  /* 0x000000ff040073e9 */ /* 0x0005e2000820082a */
[----:B------:R-:W-:Y:S02]  /*3de0*/  NOP ;  /* 0x0000000000007918 */ /* 0x000fe40000000000 */
.L_x_69:
[----:B--2---:R-:W-:Y:S01]  /*3df0*/  UIADD3 UR4, UPT, UPT, UR32, 0x1, URZ ;  /* 0x0000000120047890 */ /* 0x004fe2000fffe0ff */
[----:B------:R-:W-:-:S03]  /*3e00*/  ISETP.NE.AND P0, PT, R8, 0x2, PT ;  /* 0x000000020800780c */ /* 0x000fc60003f05270 */
[----:B------:R-:W-:Y:S01]  /*3e10*/  UISETP.NE.AND UP0, UPT, UR4, 0x4, UPT ;  /* 0x000000040400788c */ /* 0x000fe2000bf05270 */
[----:B-1----:R-:W-:Y:S02]  /*3e20*/  SEL R0, RZ, 0x1, P0 ;  /* 0x00000001ff007807 */ /* 0x002fe40000000000 */
[----:B------:R-:W-:Y:S01]  /*3e30*/  SEL R8, R8, RZ, P0 ;  /* 0x000000ff08087207 */ /* 0x000fe20000000000 */
[----:B------:R-:W-:Y:S01]  /*3e40*/  USEL UR5, URZ, 0x1, UP0 ;  /* 0x00000001ff057887 */ /* 0x000fe20008000000 */
[----:B------:R-:W-:Y:S01]  /*3e50*/  LOP3.LUT R3, R3, R0, RZ, 0x3c, !PT ;  /* 0x0000000003037212 */ /* 0x000fe200078e3cff */
[----:B------:R-:W-:-:S04]  /*3e60*/  USEL UR32, UR4, URZ, UP0 ;  /* 0x000000ff04207287 */ /* 0x000fc80008000000 */
[----:B------:R-:W-:Y:S01]  /*3e70*/  LOP3.LUT R9, R9, UR5, RZ, 0x3c, !PT ;  /* 0x0000000509097c12 */ /* 0x000fe2000f8e3cff */
[----:B------:R-:W-:Y:S07]  /*3e80*/  @P1 BRA `(.L_x_75) ;  /* 0xfffffff800881947 */ /* 0x000fee000383ffff */
[----:B------:R-:W1:Y:S01]  /*3e90*/  S2UR UR8, SR_CgaCtaId ;  /* 0x00000000000879c3 */ /* 0x000e620000008800 */
[----:B------:R-:W-:Y:S01]  /*3ea0*/  ELECT P0, URZ, PT ;  /* 0x0000000000ff782f */ /* 0x000fe20003800000 */
[----:B------:R-:W-:Y:S01]  /*3eb0*/  HFMA2 R0, -RZ, RZ, 0, 5.9604644775390625e-08 ;  /* 0x00000001ff007431 */ /* 0x000fe200000001ff */
[----:B------:R-:W-:-:S05]  /*3ec0*/  UMOV UR4, 0x40 ;  /* 0x0000004000047882 */ /* 0x000fca0000000000 */
[----:B------:R-:W-:Y:S01]  /*3ed0*/  UVIRTCOUNT.DEALLOC.SMPOOL 0x80 ;  /* 0x000000800000784c */ /* 0x000fe20000000000 */
[----:B------:R-:W-:Y:S02]  /*3ee0*/  UISETP.NE.AND UP1, UPT, UR48, URZ, UPT ;  /* 0x000000ff3000728c */ /* 0x000fe4000bf25270 */
[----:B-1----:R-:W-:-:S09]  /*3ef0*/  ULEA UR8, UR8, UR4, 0x18 ;  /* 0x0000000408087291 */ /* 0x002fd2000f8ec0ff */
[----:B------:R1:W-:Y:S01]  /*3f00*/  @P0 STS.U8 [UR8+0x1c], R0 ;  /* 0x00001c00ff000988 */ /* 0x0003e20008000008 */
[----:B------:R-:W-:Y:S05]  /*3f10*/  BRA.U UP1, `(.L_x_76) ;  /* 0x0000000101a07547 */ /* 0x000fea000b800000 */
[----:B------:R-:W-:Y:S01]  /*3f20*/  UIADD3 UR7, UPT, UPT, UR26, 0xe0, URZ ;  /* 0x000000e01a077890 */ /* 0x000fe2000fffe0ff */
[----:B------:R-:W-:-:S03]  /*3f30*/  SHF.L.U32 R2, R9, 0x1f, RZ ;  /* 0x0000001f09027819 */ /* 0x000fc600000006ff */
[----:B------:R-:W-:-:S09]  /*3f40*/  ULEA UR4, UR32, UR7, 0x3 ;  /* 0x0000000720047291 */ /* 0x000fd2000f8e18ff */
[----:B------:R-:W2:Y:S02]  /*3f50*/  SYNCS.PHASECHK.TRANS64.TRYWAIT P0, [UR4], R2 ;  /* 0x00000002ff0075a7 */ /* 0x000ea40008001104 */
[----:B--2---:R-:W-:Y:S05]  /*3f60*/  @!P0 BRA `(.L_x_77) ;  /* 0x00000054006c8947 */ /* 0x004fea0003800000 */
.L_x_175:
        /* <DEDUP_REMOVED lines=9> */
.L_x_177:
        /* <DEDUP_REMOVED lines=9> */
.L_x_179:
[----:B------:R-:W-:-:S04]  /*4090*/  UIADD3 UR4, UPT, UPT, UR4, 0x1, URZ ;  /* 0x0000000104047890 */ /* 0x000fc8000fffe0ff */
[----:B------:R-:W-:-:S04]  /*40a0*/  UISETP.NE.AND UP0, UPT, UR4, 0x4, UPT ;  /* 0x000000040400788c */ /* 0x000fc8000bf05270 */
[----:B------:R-:W-:Y:S02]  /*40b0*/  USEL UR5, URZ, 0x1, UP0 ;  /* 0x00000001ff057887 */ /* 0x000fe40008000000 */
[----:B------:R-:W-:-:S04]  /*40c0*/  USEL UR4, UR4, URZ, UP0 ;  /* 0x000000ff04047287 */ /* 0x000fc80008000000 */
[----:B------:R-:W-:Y:S01]  /*40d0*/  ULEA UR4, UR4, UR7, 0x3 ;  /* 0x0000000704047291 */ /* 0x000fe2000f8e18ff */
[----:B------:R-:W-:-:S04]  /*40e0*/  LOP3.LUT R2, R2, UR5, RZ, 0x3c, !PT ;  /* 0x0000000502027c12 */ /* 0x000fc8000f8e3cff */
[----:B------:R-:W-:Y:S01]  /*40f0*/  SHF.L.U32 R2, R2, 0x1f, RZ ;  /* 0x0000001f02027819 */ /* 0x000fe200000006ff */
[----:B-1----:R-:W-:-:S04]  /*4100*/  IMAD.U32 R0, RZ, RZ, UR4 ;  /* 0x00000004ff007e24 */ /* 0x002fc8000f8e00ff */
[----:B------:R1:W2:Y:S03]  /*4110*/  SYNCS.PHASECHK.TRANS64.TRYWAIT P0, [R0+URZ], R2 ;  /* 0x00000002000075a7 */ /* 0x0002a600080011ff */
[----:B--2---:R-:W-:Y:S05]  /*4120*/  @!P0 NANOSLEEP.SYNCS 0x989680 ;  /* 0x009896800000895d */ /* 0x004fea0003900000 */
[----:B------:R-:W2:Y:S02]  /*4130*/  @!P0 SYNCS.PHASECHK.TRANS64 P0, [R0+URZ], R2 ;  /* 0x00000002000085a7 */ /* 0x000ea400080010ff */
[----:B--2---:R-:W-:Y:S05]  /*4140*/  @P0 BRA `(.L_x_80) ;  /* 0x0000000000200947 */ /* 0x004fea0003800000 */
.L_x_81:
[----:B--2---:R2:W4:Y:S02]  /*4150*/  SYNCS.PHASECHK.TRANS64.TRYWAIT P0, [R0+URZ], R2 ;  /* 0x00000002000075a7 */ /* 0x00452400080011ff */
[----:B----4-:R-:W-:Y:S05]  /*4160*/  @!P0 NANOSLEEP.SYNCS 0x989680 ;  /* 0x009896800000895d */ /* 0x010fea0003900000 */
[----:B------:R-:W4:Y:S02]  /*4170*/  @!P0 SYNCS.PHASECHK.TRANS64 P0, [R0+URZ], R2 ;  /* 0x00000002000085a7 */ /* 0x000f2400080010ff */
[----:B----4-:R-:W-:Y:S05]  /*4180*/  @!P0 BRA `(.L_x_81) ;  /* 0xfffffffc00f08947 */ /* 0x010fea000383ffff */
[----:B------:R-:W-:Y:S05]  /*4190*/  BRA `(.L_x_80) ;  /* 0x00000000000c7947 */ /* 0x000fea0003800000 */
.L_x_76:
[----:B------:R-:W-:-:S04]  /*41a0*/  UIADD3 UR4, UPT, UPT, UR26, 0x120, URZ ;  /* 0x000001201a047890 */ /* 0x000fc8000fffe0ff */
[----:B------:R-:W-:-:S09]  /*41b0*/  UPRMT UR4, UR49, 0x654, UR4 ;  /* 0x0000065431047896 */ /* 0x000fd20008000004 */
[----:B------:R-:W-:Y:S03]  /*41c0*/  SYNCS.ARRIVE.TRANS64.RED.A1T0 RZ, [UR4], RZ ;  /* 0x000000ffffff79a7 */ /* 0x000fe60008100404 */
.L_x_80:
[----:B-12---:R-:W-:Y:S01]  /*41d0*/  SHF.L.U32 R2, RZ, 0x1f, RZ ;  /* 0x0000001fff027819 */ /* 0x006fe200000006ff */
[----:B------:R-:W-:Y:S01]  /*41e0*/  UIADD3 UR4, UPT, UPT, UR26, 0x120, URZ ;  /* 0x000001201a047890 */ /* 0x000fe2000fffe0ff */
[----:B------:R-:W-:Y:S02]  /*41f0*/  PLOP3.LUT P0, PT, PT, PT, UP1, 0x80, 0x8 ;  /* 0x000000000008781c */ /* 0x000fe40003f0f018 */
[----:B------:R-:W1:Y:S02]  /*4200*/  SYNCS.PHASECHK.TRANS64.TRYWAIT P1, [UR26+0x120], R2 ;  /* 0x00012002ff0075a7 */ /* 0x000e64000802111a */
[----:B-1----:R-:W-:Y:S09]  /*4210*/  @!P1 BRA `(.L_x_82) ;  /* 0x0000005400089947 */ /* 0x002ff20003800000 */
.L_x_181:
[----:B------:R-:W-:Y:S01]  /*4220*/  @!UP1 UPRMT UR4, UR49, 0x654, UR4 ;  /* 0x0000065431049896 */ /* 0x000fe20008000004 */
[----:B------:R-:W-:Y:S01]  /*4230*/  UMOV UR5, 0xffff ;  /* 0x0000ffff00057882 */ /* 0x000fe20000000000 */
[----:B------:R-:W-:-:S07]  /*4240*/  UMOV UR6, 0x1 ;  /* 0x0000000100067882 */ /* 0x000fce0000000000 */
[----:B------:R-:W-:Y:S01]  /*4250*/  @!P0 SYNCS.ARRIVE.TRANS64.RED.A1T0 RZ, [UR4], RZ ;  /* 0x000000ffffff89a7 */ /* 0x000fe20008100404 */
[----:B------:R-:W-:Y:S01]  /*4260*/  NOP ;  /* 0x0000000000007918 */ /* 0x000fe20000000000 */
[----:B-1----:R-:W1:Y:S01]  /*4270*/  LDS R0, [UR8+0x14] ;  /* 0x00001408ff007984 */ /* 0x002e620008000800 */
[----:B------:R-:W-:-:S04]  /*4280*/  ULOP3.LUT UR4, UR44, 0xffff, URZ, 0xc0, !UPT ;  /* 0x0000ffff2c047892 */ /* 0x000fc8000f8ec0ff */
[----:B------:R-:W-:-:S04]  /*4290*/  USHF.R.U32.HI UR4, URZ, 0x5, UR4 ;  /* 0x00000005ff047899 */ /* 0x000fc80008011604 */
[----:B------:R-:W-:Y:S02]  /*42a0*/  USHF.L.U32 UR5, UR5, UR4, URZ ;  /* 0x0000000405057299 */ /* 0x000fe400080006ff */
[----:B------:R-:W-:-:S04]  /*42b0*/  USHF.L.U32 UR4, UR6, UR4, URZ ;  /* 0x0000000406047299 */ /* 0x000fc800080006ff */
[----:B-1----:R-:W-:-:S04]  /*42c0*/  LOP3.LUT R0, R0, UR5, RZ, 0xc0, !PT ;  /* 0x0000000500007c12 */ /* 0x002fc8000f8ec0ff */
[----:B------:R-:W-:-:S13]  /*42d0*/  ISETP.NE.AND P0, PT, R0, UR5, PT ;  /* 0x0000000500007c0c */ /* 0x000fda000bf05270 */
[----:B------:R-:W-:Y:S05]  /*42e0*/  @P0 BRA `(.L_x_83) ;  /* 0x0000000000580947 */ /* 0x000fea0003800000 */
[----:B------:R-:W1:Y:S02]  /*42f0*/  LDS R0, [UR8+0x18] ;  /* 0x00001808ff007984 */ /* 0x000e640008000800 */
[----:B-1----:R-:W-:-:S04]  /*4300*/  LOP3.LUT R0, R0, UR4, RZ, 0xc0, !PT ;  /* 0x0000000400007c12 */ /* 0x002fc8000f8ec0ff */
[----:B------:R-:W-:-:S13]  /*4310*/  ISETP.NE.AND P0, PT, R0, UR4, PT ;  /* 0x0000000400007c0c */ /* 0x000fda000bf05270 */
[----:B------:R-:W-:Y:S05]  /*4320*/  @P0 BRA `(.L_x_84) ;  /* 0x00000000003c0947 */ /* 0x000fea0003800000 */
[----:B------:R-:W1:Y:S01]  /*4330*/  S2R R2, SR_LANEID ;  /* 0x0000000000027919 */ /* 0x000e620000000000 */
[----:B------:R-:W-:-:S06]  /*4340*/  ULOP3.LUT UR5, URZ, UR5, URZ, 0x33, !UPT ;  /* 0x00000005ff057292 */ /* 0x000fcc000f8e33ff */
[----:B------:R-:W-:-:S04]  /*4350*/  IMAD.U32 R0, RZ, RZ, UR5 ;  /* 0x00000005ff007e24 */ /* 0x000fc8000f8e00ff */
[----:B------:R2:W4:Y:S02]  /*4360*/  REDUX UR7, R0 ;  /* 0x00000000000773c4 */ /* 0x0005240000000000 */
[----:B------:R1:W-:Y:S01]  /*4370*/  UTCATOMSWS.AND URZ, UR5 ;  /* 0x0000000500ff79e3 */ /* 0x0003e20008000000 */
[----:B--2---:R-:W-:Y:S01]  /*4380*/  LOP3.LUT R0, RZ, UR4, RZ, 0x33, !PT ;  /* 0x00000004ff007c12 */ /* 0x004fe2000f8e33ff */
[----:B------:R-:W-:Y:S02]  /*4390*/  VOTEU.ANY UR4, UPT, PT ;  /* 0x0000000000047886 */ /* 0x000fe400038e0100 */
[----:B------:R-:W-:Y:S02]  /*43a0*/  UFLO.U32 UR4, UR4 ;  /* 0x00000004000472bd */ /* 0x000fe400080e0000 */
[----:B------:R-:W2:Y:S04]  /*43b0*/  REDUX UR6, R0 ;  /* 0x00000000000673c4 */ /* 0x000ea80000000000 */
[----:B-1----:R-:W-:-:S02]  /*43c0*/  ISETP.EQ.U32.AND P0, PT, R2, UR4, PT ;  /* 0x0000000402007c0c */ /* 0x002fc4000bf02070 */
[----:B----4-:R-:W-:-:S11]  /*43d0*/  MOV R2, UR7 ;  /* 0x0000000700027c02 */ /* 0x010fd60008000f00 */
[----:B------:R1:W-:Y:S01]  /*43e0*/  @P0 ATOMS.AND RZ, [UR8+0x14], R2 ;  /* 0x00001402ffff098c */ /* 0x0003e2000a800008 */
[----:B--2---:R-:W-:-:S05]  /*43f0*/  IMAD.U32 R0, RZ, RZ, UR6 ;  /* 0x00000006ff007e24 */ /* 0x004fca000f8e00ff */
[----:B------:R1:W-:Y:S01]  /*4400*/  @P0 ATOMS.AND RZ, [UR8+0x18], R0 ;  /* 0x00001800ffff098c */ /* 0x0003e2000a800008 */
[----:B------:R-:W-:Y:S05]  /*4410*/  BRA `(.L_x_85) ;  /* 0x0000000000147947 */ /* 0x000fea0003800000 */
.L_x_84:
[----:B------:R-:W-:Y:S02]  /*4420*/  MOV R2, 0x4440 ;  /* 0x0000444000027802 */ /* 0x000fe40000000f00 */
[----:B---3-5:R-:W-:Y:S05]  /*4430*/  CALL.REL.NOINC `($__internal_0_$__cuda_sm10x_tcgen05_guardrail_trap_col_being_dealloced_not_returned_by_alloc) ;  /* 0x0000005400e87944 */ /* 0x028fea0003c00000 */
[----:B------:R-:W-:Y:S05]  /*4440*/  BRA `(.L_x_85) ;  /* 0x0000000000087947 */ /* 0x000fea0003800000 */
.L_x_83:
[----:B------:R-:W-:Y:S02]  /*4450*/  MOV R2, 0x4470 ;  /* 0x0000447000027802 */ /* 0x000fe40000000f00 */
[----:B---3-5:R-:W-:Y:S05]  /*4460*/  CALL.REL.NOINC `($__internal_2_$__cuda_sm10x_tcgen05_guardrail_trap_unallocated_columns_being_dealloced) ;  /* 0x0000005400f47944 */ /* 0x028fea0003c00000 */
.L_x_85:
[----:B------:R-:W-:Y:S01]  /*4470*/  NOP ;  /* 0x0000000000007918 */ /* 0x000fe20000000000 */
[----:B------:R-:W-:Y:S05]  /*4480*/  EXIT ;  /* 0x000000000000794d */ /* 0x000fea0003800000 */
.L_x_56:
[----:B------:R-:W-:-:S09]  /*4490*/  UISETP.NE.OR UP0, UPT, UR25, 0x3, !UP3 ;  /* 0x000000031900788c */ /* 0x000fd2000df05670 */
[----:B------:R-:W-:Y:S05]  /*44a0*/  BRA.U UP0, `(.L_x_86) ;  /* 0x0000001100b87547 */ /* 0x000fea000b800000 */
[----:B------:R-:W1:Y:S01]  /*44b0*/  LDCU UR31, c[0x0][0x370] ;  /* 0x00006e00ff1f77ac */ /* 0x000e620008000800 */
[----:B------:R-:W2:Y:S01]  /*44c0*/  LDC.64 R16, c[0x0][0x348] ;  /* 0x0000d200ff107b82 */ /* 0x000ea20000000a00 */
[----:B------:R-:W-:Y:S02]  /*44d0*/  HFMA2 R13, -RZ, RZ, 0, 0 ;  /* 0x00000000ff0d7431 */ /* 0x000fe400000001ff */
[----:B------:R-:W-:Y:S01]  /*44e0*/  IMAD.MOV.U32 R15, RZ, RZ, 0x1 ;  /* 0x00000001ff0f7424 */ /* 0x000fe200078e00ff */
[----:B------:R-:W1:Y:S01]  /*44f0*/  LDCU.128 UR48, c[0x0][0xb10] ;  /* 0x00016200ff3077ac */ /* 0x000e620008000c00 */
[----:B------:R-:W-:Y:S01]  /*4500*/  IMAD.MOV.U32 R14, RZ, RZ, RZ ;  /* 0x000000ffff0e7224 */ /* 0x000fe200078e00ff */
[----:B------:R-:W-:Y:S01]  /*4510*/  MOV R7, 0x1000 ;  /* 0x0000100000077802 */ /* 0x000fe20000000f00 */
[----:B------:R-:W3:Y:S01]  /*4520*/  LDCU UR30, c[0x0][0x374] ;  /* 0x00006e80ff1e77ac */ /* 0x000ee20008000800 */
[----:B------:R-:W4:Y:S01]  /*4530*/  LDC.64 R2, c[0x0][0x888] ;  /* 0x00022200ff027b82 */ /* 0x000f220000000a00 */
[----:B------:R-:W3:Y:S01]  /*4540*/  LDCU UR15, c[0x0][0xb0c] ;  /* 0x00016180ff0f77ac */ /* 0x000ee20008000800 */
[----:B------:R-:W2:Y:S06]  /*4550*/  LDCU UR52, c[0x0][0xb20] ;  /* 0x00016400ff3477ac */ /* 0x000eac0008000800 */
[----:B------:R-:W4:Y:S01]  /*4560*/  LDC.64 R4, c[0x0][0x890] ;  /* 0x00022400ff047b82 */ /* 0x000f220000000a00 */
[----:B------:R-:W2:Y:S01]  /*4570*/  LDCU UR4, c[0x0][0xb30] ;  /* 0x00016600ff0477ac */ /* 0x000ea20008000800 */
[----:B------:R-:W-:Y:S01]  /*4580*/  UMOV UR21, 0x400 ;  /* 0x0000040000157882 */ /* 0x000fe20000000000 */
[----:B-1----:R-:W-:-:S02]  /*4590*/  UIMAD.WIDE.U32 UR6, UR31, UR48, URZ ;  /* 0x000000301f0672a5 */ /* 0x002fc4000f8e00ff */
[----:B---3--:R-:W-:Y:S02]  /*45a0*/  UIMAD.WIDE.U32 UR8, UR30, UR51, URZ ;  /* 0x000000331e0872a5 */ /* 0x008fe4000f8e00ff */
[----:B------:R-:W-:Y:S02]  /*45b0*/  ULEA UR21, UR47, UR21, 0x18 ;  /* 0x000000152f157291 */ /* 0x000fe4000f8ec0ff */
[----:B------:R-:W-:Y:S02]  /*45c0*/  UPLOP3.LUT UP2, UPT, UPT, UPT, UPT, 0x40, 0x4 ;  /* 0x000000000004789c */ /* 0x000fe40003f4e870 */
[----:B------:R-:W-:Y:S01]  /*45d0*/  UIADD3 UR37, UPT, UPT, UR21, 0x68, URZ ;  /* 0x0000006815257890 */ /* 0x000fe2000fffe0ff */
[----:B------:R-:W-:Y:S01]  /*45e0*/  UMOV UR6, UR7 ;  /* 0x0000000700067c82 */ /* 0x000fe20008000000 */
[----:B------:R-:W-:Y:S01]  /*45f0*/  UMOV UR38, UR9 ;  /* 0x0000000900267c82 */ /* 0x000fe20008000000 */
[----:B------:R-:W-:Y:S02]  /*4600*/  UISETP.GE.AND UP0, UPT, UR45, 0x1, UPT ;  /* 0x000000012d00788c */ /* 0x000fe4000bf06270 */
[----:B------:R-:W-:Y:S01]  /*4610*/  UISETP.NE.AND UP4, UPT, UR45, 0x1, UPT ;  /* 0x000000012d00788c */ /* 0x000fe2000bf85270 */
[----:B------:R-:W1:Y:S01]  /*4620*/  LDCU.64 UR22, c[0x0][0xb28] ;  /* 0x00016500ff1677ac */ /* 0x000e620008000a00 */
[----:B------:R-:W-:-:S02]  /*4630*/  UISETP.NE.AND UP6, UPT, UR15, 0x1, UPT ;  /* 0x000000010f00788c */ /* 0x000fc4000bfc5270 */
[----:B------:R-:W-:Y:S02]  /*4640*/  UISETP.NE.AND UP5, UPT, UR50, 0x1, UPT ;  /* 0x000000013200788c */ /* 0x000fe4000bfa5270 */
[----:B------:R-:W-:Y:S02]  /*4650*/  UIADD3 UR41, UPT, UPT, UR21, 0x50, URZ ;  /* 0x0000005015297890 */ /* 0x000fe4000fffe0ff */
[----:B------:R-:W-:Y:S02]  /*4660*/  UIADD3 UR33, UPT, UPT, UR21, 0x58, URZ ;  /* 0x0000005815217890 */ /* 0x000fe4000fffe0ff */
[----:B------:R-:W-:Y:S02]  /*4670*/  UIADD3 UR25, UPT, UPT, UR21, 0x60, URZ ;  /* 0x0000006015197890 */ /* 0x000fe4000fffe0ff */
[----:B------:R-:W-:Y:S02]  /*4680*/  UPRMT UR37, UR47, 0x654, UR37 ;  /* 0x000006542f257896 */ /* 0x000fe40008000025 */
[----:B------:R-:W-:-:S02]  /*4690*/  USHF.R.U32.HI UR39, URZ, UR49, UR6 ;  /* 0x00000031ff277299 */ /* 0x000fc40008011606 */
[----:B--2---:R-:W-:Y:S02]  /*46a0*/  USHF.R.U32.HI UR38, URZ, UR52, UR38 ;  /* 0x00000034ff267299 */ /* 0x004fe40008011626 */
[----:B------:R-:W-:-:S11]  /*46b0*/  UISETP.NE.AND UP3, UPT, UR4, 0x1, UPT ;  /* 0x000000010400788c */ /* 0x000fd6000bf65270 */
.L_x_97:
[C---:B------:R-:W-:Y:S02]  /*46c0*/  LEA R12, R14.reuse, UR21, 0x3 ;  /* 0x000000150e0c7c11 */ /* 0x040fe4000f8e18ff */
[----:B------:R-:W-:Y:S02]  /*46d0*/  SHF.L.U32 R0, R13, 0x1f, RZ ;  /* 0x0000001f0d007819 */ /* 0x000fe400000006ff */
[----:B------:R-:W-:Y:S02]  /*46e0*/  LEA R8, R14, UR21, 0x4 ;  /* 0x000000150e087c11 */ /* 0x000fe4000f8e20ff */
[----:B--2---:R-:W2:Y:S02]  /*46f0*/  SYNCS.PHASECHK.TRANS64.TRYWAIT P0, [R12+URZ+0xa0], R0 ;  /* 0x0000a0000c0075a7 */ /* 0x004ea400080011ff */
[----:B--2---:R-:W-:Y:S05]  /*4700*/  @!P0 BRA `(.L_x_87) ;  /* 0x0000004c00e48947 */ /* 0x004fea0003800000 */
.L_x_182:
[----:B------:R-:W3:Y:S01]  /*4710*/  LDS.128 R8, [R8+0x130] ;  /* 0x0001300008087984 */ /* 0x000ee20000000c00 */
[----:B------:R-:W-:Y:S01]  /*4720*/  UISETP.GE.AND UP0, UPT, UR45, 0x1, UPT ;  /* 0x000000012d00788c */ /* 0x000fe2000bf06270 */
[----:B------:R-:W-:Y:S01]  /*4730*/  @!PT LDS RZ, [RZ] ;  /* 0x00000000fffff984 */ /* 0x000fe20000000800 */
[----:B------:R-:W-:Y:S01]  /*4740*/  @!PT LDS RZ, [RZ] ;  /* 0x00000000fffff984 */ /* 0x000fe20000000800 */
[----:B------:R-:W-:Y:S01]  /*4750*/  @!PT LDS RZ, [RZ] ;  /* 0x00000000fffff984 */ /* 0x000fe20000000800 */
[----:B------:R-:W-:Y:S01]  /*4760*/  @!PT LDS RZ, [RZ] ;  /* 0x00000000fffff984 */ /* 0x000fe20000000800 */
[----:B------:R1:W-:Y:S06]  /*4770*/  MEMBAR.ALL.CTA ;  /* 0x0000000000007992 */ /* 0x0003ec0000008000 */
[----:B-1----:R-:W1:Y:S01]  /*4780*/  FENCE.VIEW.ASYNC.S ;  /* 0x00000000000073c6 */ /* 0x002e620000000000 */
[----:B---3--:R-:W-:Y:S11]  /*4790*/  LOP3.LUT P0, RZ, R10, 0x1, RZ, 0xc0, !PT ;  /* 0x000000010aff7812 */ /* 0x008ff6000780c0ff */
[----:B------:R-:W-:Y:S02]  /*47a0*/  @!UPT UIADD3 URZ, UPT, UPT, URZ, URZ, URZ ;  /* 0x000000fffffff290 */ /* 0x000fe4000fffe0ff */
[----:B-1----:R-:W-:Y:S01]  /*47b0*/  VOTEU.ANY UP1, P0 ;  /* 0x0000000000ff7886 */ /* 0x002fe20000020100 */
[----:B------:R-:W-:Y:S11]  /*47c0*/  PLOP3.LUT P0, PT, PT, PT, UP1, 0x80, 0x8 ;  /* 0x000000000008781c */ /* 0x000ff60003f0f018 */
[----:B------:R-:W-:Y:S02]  /*47d0*/  @!UPT UIADD3 URZ, UPT, UPT, URZ, URZ, URZ ;  /* 0x000000fffffff290 */ /* 0x000fe4000fffe0ff */
[----:B--2---:R-:W-:Y:S02]  /*47e0*/  @P0 SHF.R.U32.HI R0, RZ, 0x10, R9 ;  /* 0x00000010ff000819 */ /* 0x004fe40000011609 */
[----:B------:R-:W-:Y:S02]  /*47f0*/  @P0 MOV R6, R8 ;  /* 0x0000000800060202 */ /* 0x000fe40000000f00 */
[----:B------:R-:W-:Y:S01]  /*4800*/  @P0 R2UR UR4, R0 ;  /* 0x00000000000402ca */ /* 0x000fe200000e0000 */
[----:B------:R-:W-:Y:S01]  /*4810*/  VIADD R0, R12, 0xb0 ;  /* 0x000000b00c007836 */ /* 0x000fe20000000000 */
[----:B------:R-:W-:Y:S02]  /*4820*/  @P0 LOP3.LUT R8, R9, 0xffff, RZ, 0xc0, !PT ;  /* 0x0000ffff09080812 */ /* 0x000fe400078ec0ff */
[----:B------:R-:W-:Y:S02]  /*4830*/  @P0 R2UR UR6, R6 ;  /* 0x00000000060602ca */ /* 0x000fe400000e0000 */
[----:B------:R-:W-:Y:S02]  /*4840*/  PRMT R0, RZ, 0x654, R0 ;  /* 0x00000654ff007816 */ /* 0x000fe40000000000 */
[----:B------:R-:W-:Y:S02]  /*4850*/  @P0 R2UR UR5, R8 ;  /* 0x00000000080502ca */ /* 0x000fe400000e0000 */
[----:B------:R1:W-:Y:S03]  /*4860*/  SYNCS.ARRIVE.TRANS64.RED.A1T0 RZ, [R0+URZ], RZ ;  /* 0x000000ff00ff79a7 */ /* 0x0003e600081004ff */
[----:B------:R-:W-:Y:S04]  /*4870*/  @UP1 UMOV UR29, UR4 ;  /* 0x00000004001d1c82 */ /* 0x000fe80008000000 */
[----:B------:R-:W-:Y:S04]  /*4880*/  @UP1 UMOV UR14, UR6 ;  /* 0x00000006000e1c82 */ /* 0x000fe80008000000 */
[----:B------:R-:W-:Y:S01]  /*4890*/  @UP1 UMOV UR13, UR5 ;  /* 0x00000005000d1c82 */ /* 0x000fe20008000000 */
[----:B------:R-:W-:Y:S05]  /*48a0*/  BRA.U !UP0, `(.L_x_88) ;  /* 0x0000000108a47547 */ /* 0x000fea000b800000 */
[----:B------:R-:W-:Y:S02]  /*48b0*/  UIMAD.WIDE.U32 UR16, UR13, UR51, URZ ;  /* 0x000000330d1072a5 */ /* 0x000fe4000f8e00ff */
[----:B------:R-:W-:Y:S02]  /*48c0*/  UIMAD.WIDE.U32 UR18, UR14, UR48, URZ ;  /* 0x000000300e1272a5 */ /* 0x000fe4000f8e00ff */
[----:B------:R-:W-:Y:S02]  /*48d0*/  USEL UR4, UR30, UR38, !UP5 ;  /* 0x000000261e047287 */ /* 0x000fe4000e800000 */
[----:B------:R-:W-:Y:S02]  /*48e0*/  USEL UR7, UR31, UR39, !UP6 ;  /* 0x000000271f077287 */ /* 0x000fe4000f000000 */
[----:B------:R-:W-:Y:S02]  /*48f0*/  UIMAD.WIDE.U32 UR8, UR4, UR22, URZ ;  /* 0x00000016040872a5 */ /* 0x000fe4000f8e00ff */
[----:B------:R-:W-:Y:S01]  /*4900*/  UIMAD.WIDE.U32 UR10, UR7, UR22, URZ ;  /* 0x00000016070a72a5 */ /* 0x000fe2000f8e00ff */
[----:B------:R-:W-:Y:S02]  /*4910*/  UMOV UR5, UR17 ;  /* 0x0000001100057c82 */ /* 0x000fe40008000000 */
[----:B------:R-:W-:Y:S03]  /*4920*/  USHF.R.U32.HI UR6, URZ, UR52, UR5 ;  /* 0x00000034ff067299 */ /* 0x000fe60008011605 */
[----:B------:R-:W-:Y:S01]  /*4930*/  UMOV UR5, UR19 ;  /* 0x0000001300057c82 */ /* 0x000fe20008000000 */
[----:B------:R-:W-:Y:S02]  /*4940*/  USEL UR6, UR13, UR6, !UP5 ;  /* 0x000000060d067287 */ /* 0x000fe4000e800000 */
[----:B------:R-:W-:Y:S03]  /*4950*/  USHF.R.U32.HI UR12, URZ, UR49, UR5 ;  /* 0x00000031ff0c7299 */ /* 0x000fe60008011605 */
[----:B------:R-:W-:Y:S02]  /*4960*/  UMOV UR5, UR9 ;  /* 0x0000000900057c82 */ /* 0x000fe40008000000 */
[----:B------:R-:W-:Y:S03]  /*4970*/  @UP4 USHF.R.U32.HI UR4, URZ, UR23, UR5 ;  /* 0x00000017ff044299 */ /* 0x000fe60008011605 */
[----:B------:R-:W-:Y:S01]  /*4980*/  UMOV UR5, UR11 ;  /* 0x0000000b00057c82 */ /* 0x000fe20008000000 */
[----:B------:R-:W-:Y:S02]  /*4990*/  UIMAD UR4, UR45, UR4, URZ ;  /* 0x000000042d0472a4 */ /* 0x000fe4000f8e02ff */
[----:B------:R-:W-:Y:S02]  /*49a0*/  @UP4 USHF.R.U32.HI UR7, URZ, UR23, UR5 ;  /* 0x00000017ff074299 */ /* 0x000fe40008011605 */
[----:B------:R-:W-:Y:S02]  /*49b0*/  UIMAD.WIDE.U32 UR10, UR6, UR22, URZ ;  /* 0x00000016060a72a5 */ /* 0x000fe4000f8e00ff */
[----:B------:R-:W-:Y:S02]  /*49c0*/  USEL UR5, UR14, UR12, !UP6 ;  /* 0x0000000c0e057287 */ /* 0x000fe4000f000000 */
[----:B------:R-:W-:Y:S02]  /*49d0*/  UIMAD UR8, UR45, UR7, URZ ;  /* 0x000000072d0872a4 */ /* 0x000fe4000f8e02ff */
[----:B------:R-:W-:Y:S03]  /*49e0*/  UISETP.GE.AND UP0, UPT, UR6, UR4, UPT ;  /* 0x000000040600728c */ /* 0x000fe6000bf06270 */
[----:B------:R-:W-:Y:S01]  /*49f0*/  UMOV UR4, UR11 ;  /* 0x0000000b00047c82 */ /* 0x000fe20008000000 */
[----:B------:R-:W-:Y:S02]  /*4a00*/  UISETP.GE.OR UP0, UPT, UR5, UR8, UP0 ;  /* 0x000000080500728c */ /* 0x000fe40008706670 */
[----:B------:R-:W-:Y:S02]  /*4a10*/  USHF.R.U32.HI UR4, URZ, UR23, UR4 ;  /* 0x00000017ff047299 */ /* 0x000fe40008011604 */
[----:B------:R-:W-:Y:S02]  /*4a20*/  UIMAD.WIDE.U32 UR8, UR5, UR22, URZ ;  /* 0x00000016050872a5 */ /* 0x000fe4000f8e00ff */
[----:B------:R-:W-:Y:S04]  /*4a30*/  USEL UR10, UR6, UR4, !UP4 ;  /* 0x00000004060a7287 */ /* 0x000fe8000e000000 */
[----:B------:R-:W-:Y:S01]  /*4a40*/  UIADD3 UR11, UPT, UPT, -UR10, URZ, URZ ;  /* 0x000000ff0a0b7290 */ /* 0x000fe2000fffe1ff */
[----:B------:R-:W-:Y:S02]  /*4a50*/  @!UP0 UMOV UR4, UR9 ;  /* 0x0000000900048c82 */ /* 0x000fe40008000000 */
[----:B------:R-:W-:Y:S02]  /*4a60*/  @!UP0 USHF.R.U32.HI UR4, URZ, UR23, UR4 ;  /* 0x00000017ff048299 */ /* 0x000fe40008011604 */
[----:B------:R-:W-:Y:S02]  /*4a70*/  UIMAD UR8, UR45, UR11, UR6 ;  /* 0x0000000b2d0872a4 */ /* 0x000fe4000f8e0206 */
[----:B------:R-:W-:Y:S04]  /*4a80*/  @!UP0 USEL UR4, UR5, UR4, !UP4 ;  /* 0x0000000405048287 */ /* 0x000fe8000e000000 */
[----:B------:R-:W-:Y:S02]  /*4a90*/  @!UP0 UIMAD UR7, UR7, UR8, UR4 ;  /* 0x00000008070782a4 */ /* 0x000fe4000f8e0204 */
[----:B------:R-:W-:Y:S02]  /*4aa0*/  @!UP0 UIADD3 UR9, UPT, UPT, UR10, -UR4, URZ ;  /* 0x800000040a098290 */ /* 0x000fe4000fffe0ff */
[----:B------:R-:W-:Y:S02]  /*4ab0*/  UIADD3 UR8, UPT, UPT, -UR6, URZ, URZ ;  /* 0x000000ff06087290 */ /* 0x000fe4000fffe1ff */
[----:B------:R-:W-:Y:S02]  /*4ac0*/  UIADD3 UR4, UPT, UPT, -UR5, URZ, URZ ;  /* 0x000000ff05047290 */ /* 0x000fe4000fffe1ff */
[----:B------:R-:W-:Y:S03]  /*4ad0*/  @!UP0 UIMAD UR6, UR9, UR45, UR5 ;  /* 0x0000002d090682a4 */ /* 0x000fe6000f8e0205 */
[----:B------:R-:W-:Y:S01]  /*4ae0*/  @!UP0 UMOV UR5, UR7 ;  /* 0x0000000700058c82 */ /* 0x000fe20008000000 */
[----:B------:R-:W-:Y:S02]  /*4af0*/  UIMAD UR7, UR15, UR4, UR14 ;  /* 0x000000040f0772a4 */ /* 0x000fe4000f8e020e */
[----:B------:R-:W-:Y:S02]  /*4b00*/  UIMAD UR4, UR50, UR8, UR13 ;  /* 0x00000008320472a4 */ /* 0x000fe4000f8e020d */
[----:B------:R-:W-:Y:S02]  /*4b10*/  UIMAD UR14, UR5, UR15, UR7 ;  /* 0x0000000f050e72a4 */ /* 0x000fe4000f8e0207 */
[----:B------:R-:W-:Y:S11]  /*4b20*/  UIMAD UR13, UR6, UR50, UR4 ;  /* 0x00000032060d72a4 */ /* 0x000ff6000f8e0204 */
[----:B------:R-:W-:Y:S01]  /*4b30*/  @!UPT UIADD3 URZ, UPT, UPT, URZ, URZ, URZ ;  /* 0x000000fffffff290 */ /* 0x000fe2000fffe0ff */
.L_x_88:
[----:B------:R-:W2:Y:S01]  /*4b40*/  @!UP3 LDCU.128 UR8, c[0x0][0xb10] ;  /* 0x00016200ff08b7ac */ /* 0x000ea20008000c00 */
[C---:B----4-:R-:W-:Y:S02]  /*4b50*/  ISETP.NE.U32.AND P1, PT, R4.reuse, RZ, PT ;  /* 0x000000ff0400720c */ /* 0x050fe40003f25070 */
[----:B------:R-:W-:Y:S02]  /*4b60*/  ISETP.NE.U32.AND P0, PT, R4, RZ, PT ;  /* 0x000000ff0400720c */ /* 0x000fe40003f05070 */
[C---:B------:R-:W-:Y:S02]  /*4b70*/  ISETP.NE.AND.EX P1, PT, R5.reuse, RZ, PT, P1 ;  /* 0x000000ff0500720c */ /* 0x040fe40003f25310 */
[----:B------:R-:W-:Y:S01]  /*4b80*/  ISETP.NE.AND.EX P0, PT, R5, RZ, PT, P0 ;  /* 0x000000ff0500720c */ /* 0x000fe20003f05300 */
[----:B------:R-:W3:Y:S01]  /*4b90*/  @!UP3 LDCU UR5, c[0x0][0xb0c] ;  /* 0x00016180ff05b7ac */ /* 0x000ee20008000800 */
[----:B------:R-:W-:Y:S01]  /*4ba0*/  SHF.L.U32 R9, R15, 0x1f, RZ ;  /* 0x0000001f0f097819 */ /* 0x000fe200000006ff */
[----:B------:R-:W-:Y:S02]  /*4bb0*/  USHF.L.U32 UR42, UR24, 0x7, URZ ;  /* 0x00000007182a7899 */ /* 0x000fe400080006ff */
[----:B------:R-:W-:Y:S02]  /*4bc0*/  USHF.L.U32 UR43, UR20, 0x6, URZ ;  /* 0x00000006142b7899 */ /* 0x000fe400080006ff */
[----:B--2---:R-:W-:Y:S07]  /*4bd0*/  UIMAD.WIDE.U32 UR6, UR14, UR8, URZ ;  /* 0x000000080e0672a5 */ /* 0x004fee000f8e00ff */
[----:B------:R-:W-:Y:S01]  /*4be0*/  @!UP3 UMOV UR4, UR7 ;  /* 0x000000070004bc82 */ /* 0x000fe20008000000 */
[----:B---3--:R-:W-:Y:S02]  /*4bf0*/  @!UP3 UISETP.NE.AND UP0, UPT, UR5, 0x1, UPT ;  /* 0x000000010500b88c */ /* 0x008fe4000bf05270 */
[----:B------:R-:W-:Y:S02]  /*4c00*/  @!UP3 USHF.R.U32.HI UR4, URZ, UR9, UR4 ;  /* 0x00000009ff04b299 */ /* 0x000fe40008011604 */
[----:B------:R-:W-:Y:S02]  /*4c10*/  UIMAD.WIDE.U32 UR6, UR13, UR11, URZ ;  /* 0x0000000b0d0672a5 */ /* 0x000fe4000f8e00ff */
[----:B------:R-:W-:Y:S02]  /*4c20*/  @!UP3 USEL UR8, UR14, UR4, !UP0 ;  /* 0x000000040e08b287 */ /* 0x000fe4000c000000 */
[----:B------:R-:W-:Y:S03]  /*4c30*/  @!UP3 UISETP.NE.AND UP0, UPT, UR10, 0x1, UPT ;  /* 0x000000010a00b88c */ /* 0x000fe6000bf05270 */
[----:B------:R-:W-:Y:S02]  /*4c40*/  @!UP3 UMOV UR6, UR7 ;  /* 0x000000070006bc82 */ /* 0x000fe40008000000 */
[----:B------:R-:W2:Y:S02]  /*4c50*/  @!UP3 LDCU UR4, c[0x0][0xb20] ;  /* 0x00016400ff04b7ac */ /* 0x000ea40008000800 */
[----:B--2---:R-:W-:Y:S04]  /*4c60*/  @!UP3 USHF.R.U32.HI UR6, URZ, UR4, UR6 ;  /* 0x00000004ff06b299 */ /* 0x004fe80008011606 */
[----:B------:R-:W-:Y:S04]  /*4c70*/  @!UP3 USEL UR6, UR13, UR6, !UP0 ;  /* 0x000000060d06b287 */ /* 0x000fe8000c000000 */
[----:B------:R-:W-:Y:S02]  /*4c80*/  @!UP3 UIADD3 UR4, UPT, UPT, -UR8, UR6, URZ ;  /* 0x000000060804b290 */ /* 0x000fe4000fffe1ff */
[----:B------:R-:W-:Y:S02]  /*4c90*/  @!UP3 UIADD3 UR6, UPT, UPT, UR8, -UR6, URZ ;  /* 0x800000060806b290 */ /* 0x000fe4000fffe0ff */
[----:B------:R-:W-:Y:S02]  /*4ca0*/  @!UP3 UIMAD UR14, UR4, UR5, UR14 ;  /* 0x00000005040eb2a4 */ /* 0x000fe4000f8e020e */
[----:B------:R-:W-:Y:S01]  /*4cb0*/  @!UP3 UIMAD UR13, UR6, UR10, UR13 ;  /* 0x0000000a060db2a4 */ /* 0x000fe2000f8e020d */
[----:B------:R-:W-:Y:S11]  /*4cc0*/  BRA.U UP2, `(.L_x_89) ;  /* 0x0000000102107547 */ /* 0x000ff6000b800000 */
[----:B------:R-:W-:Y:S04]  /*4cd0*/  MOV R6, UR46 ;  /* 0x0000002e00067c02 */ /* 0x000fe80008000f00 */
[----:B------:R-:W-:Y:S04]  /*4ce0*/  SHF.L.U32 R6, R6, 0x1f, RZ ;  /* 0x0000001f06067819 */ /* 0x000fe800000006ff */
[----:B------:R-:W2:Y:S02]  /*4cf0*/  SYNCS.PHASECHK.TRANS64.TRYWAIT P2, [UR21+0x98], R6 ;  /* 0x00009806ff0075a7 */ /* 0x000ea40008041115 */
[----:B--2---:R-:W-:Y:S05]  /*4d00*/  @!P2 BRA `(.L_x_90) ;  /* 0x000000480078a947 */ /* 0x004fea0003800000 */
.L_x_89:
[----:B------:R-:W-:Y:S05]  /*4d10*/  @!P1 BRA `(.L_x_91) ;  /* 0x0000000000309947 */ /* 0x000fea0003800000 */
[----:B------:R-:W-:Y:S01]  /*4d20*/  ISETP.NE.U32.AND P1, PT, R2, RZ, PT ;  /* 0x000000ff0200720c */ /* 0x000fe20003f25070 */
[----:B------:R-:W2:Y:S01]  /*4d30*/  LDCU.64 UR4, c[0x0][0x358] ;  /* 0x00006b00ff0477ac */ /* 0x000ea20008000a00 */
[----:B------:R-:W-:Y:S02]  /*4d40*/  IMAD.MOV.U32 R46, RZ, RZ, 0x1 ;  /* 0x00000001ff2e7424 */ /* 0x000fe400078e00ff */
[----:B------:R-:W-:Y:S11]  /*4d50*/  ISETP.NE.AND.EX P1, PT, R3, RZ, PT, P1 ;  /* 0x000000ff0300720c */ /* 0x000ff60003f25310 */
[----:B------:R-:W-:Y:S02]  /*4d60*/  @!UPT UIADD3 URZ, UPT, UPT, URZ, URZ, URZ ;  /* 0x000000fffffff290 */ /* 0x000fe4000fffe0ff */
[----:B------:R-:W3:Y:S01]  /*4d70*/  @P1 LDC.64 R10, c[0x0][0x888] ;  /* 0x00022200ff0a1b82 */ /* 0x000ee20000000a00 */
[----:B-1----:R-:W-:Y:S04]  /*4d80*/  @P1 IMAD R0, R4, UR36, RZ ;  /* 0x0000002404001c24 */ /* 0x002fe8000f8e02ff */
[----:B---3--:R-:W-:Y:S04]  /*4d90*/  @P1 IMAD.WIDE R10, R0, 0x4, R10 ;  /* 0x00000004000a1825 */ /* 0x008fe800078e020a */
[----:B------:R-:W-:Y:S01]  /*4da0*/  HFMA2 R0, -RZ, RZ, 0, 5.9604644775390625e-08 ;  /* 0x00000001ff007431 */ /* 0x000fe200000001ff */
[----:B--2--5:R2:W5:Y:S04]  /*4db0*/  @P1 LDG.E R27, desc[UR4][R10.64] ;  /* 0x000000040a1b1981 */ /* 0x024568000c1e1900 */
[----:B------:R-:W-:Y:S01]  /*4dc0*/  @!P1 PRMT R46, R0, 0x7610, R46 ;  /* 0x00007610002e9816 */ /* 0x000fe2000000002e */
[----:B--2---:R-:W3:Y:S06]  /*4dd0*/  @!P1 LDC R27, c[0x0][0x880] ;  /* 0x00022000ff1b9b82 */ /* 0x004eec0000000800 */
.L_x_91:
[----:B---3-5:R-:W-:Y:S01]  /*4de0*/  @!P0 FSETP.EQ.AND P1, PT, R27, RZ, PT ;  /* 0x000000ff1b00820b */ /* 0x028fe20003f22000 */
[----:B------:R-:W-:Y:S01]  /*4df0*/  @!UPT UIADD3 URZ, UPT, UPT, URZ, URZ, URZ ;  /* 0x000000fffffff290 */ /* 0x000fe2000fffe0ff */
[----:B------:R-:W-:Y:S11]  /*4e00*/  @!P0 BRA `(.L_x_92) ;  /* 0x0000000000188947 */ /* 0x000ff60003800000 */
[----:B------:R-:W-:Y:S02]  /*4e10*/  LOP3.LUT P0, RZ, R46, 0xff, RZ, 0xc0, !PT ;  /* 0x000000ff2eff7812 */ /* 0x000fe4000780c0ff */
[----:B------:R-:W-:Y:S04]  /*4e20*/  ISETP.NE.U32.AND P1, PT, R2, RZ, PT ;  /* 0x000000ff0200720c */ /* 0x000fe80003f25070 */
[----:B------:R-:W-:Y:S04]  /*4e30*/  ISETP.NE.AND.EX P1, PT, R3, RZ, PT, P1 ;  /* 0x000000ff0300720c */ /* 0x000fe80003f25310 */
[----:B------:R-:W-:Y:S03]  /*4e40*/  PLOP3.LUT P1, PT, P1, PT, PT, 0x8, 0x80 ;  /* 0x000000000080781c */ /* 0x000fe60000f2e170 */
[----:B------:R-:W-:Y:S11]  /*4e50*/  @P0 FSETP.EQ.AND P1, PT, R27, RZ, PT ;  /* 0x000000ff1b00020b */ /* 0x000ff60003f22000 */
[----:B------:R-:W-:Y:S02]  /*4e60*/  @!UPT UIADD3 URZ, UPT, UPT, URZ, URZ, URZ ;  /* 0x000000fffffff290 */ /* 0x000fe4000fffe0ff */
.L_x_92:
[----:B------:R-:W2:Y:S01]  /*4e70*/  SYNCS.PHASECHK.TRANS64.TRYWAIT P2, [UR21+0x70], R9 ;  /* 0x00007009ff0075a7 */ /* 0x000ea20008041115 */
[----:B------:R-:W-:Y:S04]  /*4e80*/  ELECT P0, URZ, PT ;  /* 0x0000000000ff782f */ /* 0x000fe80003800000 */
[----:B------:R-:W-:Y:S11]  /*4e90*/  PLOP3.LUT P1, PT, P1, P0, PT, 0xf2, 0x2f ;  /* 0x00000000002f781c */ /* 0x000ff60000f21e72 */
[----:B------:R-:W-:Y:S02]  /*4ea0*/  @!UPT UIADD3 URZ, UPT, UPT, URZ, URZ, URZ ;  /* 0x000000fffffff290 */ /* 0x000fe4000fffe0ff */
[----:B------:R-:W-:Y:S05]  /*4eb0*/  @!P1 IADD3 R8, P0, PT, R16, 0x580, RZ ;  /* 0x0000058010089810 */ /* 0x000fea0007f1e0ff */
[----:B-1----:R-:W-:Y:S01]  /*4ec0*/  @!P1 IMAD.X R6, RZ, RZ, R17, P0 ;  /* 0x000000ffff069224 */ /* 0x002fe200000e0611 */
[----:B--2---:R-:W-:Y:S07]  /*4ed0*/  @!P2 BRA `(.L_x_93) ;  /* 0x00000048001ca947 */ /* 0x004fee0003800000 */
.L_x_185:
[----:B------:R-:W-:Y:S01]  /*4ee0*/  @!P1 R2UR UR5, R8 ;  /* 0x00000000080592ca */ /* 0x000fe200000e0000 */
[----:B------:R-:W-:Y:S01]  /*4ef0*/  VOTEU.ALL UP0, P1 ;  /* 0x0000000000ff7886 */ /* 0x000fe20000800000 */
[----:B------:R-:W-:Y:S01]  /*4f00*/  @!P1 R2UR UR4, R6 ;  /* 0x00000000060492ca */ /* 0x000fe200000e0000 */
[----:B------:R-:W-:Y:S01]  /*4f10*/  UMOV UR16, 0x0 ;  /* 0x0000000000107882 */ /* 0x000fe20000000000 */
[----:B------:R-:W-:Y:S01]  /*4f20*/  UMOV UR17, 0x10000000 ;  /* 0x1000000000117882 */ /* 0x000fe20000000000 */
[----:B------:R-:W-:Y:S01]  /*4f30*/  UMOV UR44, UR36 ;  /* 0x00000024002c7c82 */ /* 0x000fe20008000000 */
[----:B------:R-:W-:Y:S01]  /*4f40*/  @!UP0 UIADD3 UR40, UPT, UPT, UR21, 0x200, URZ ;  /* 0x0000020015288890 */ /* 0x000fe2000fffe0ff */
[----:B-1----:R-:W-:Y:S01]  /*4f50*/  @!P1 IMAD.MOV.U32 R0, RZ, RZ, 0x1000 ;  /* 0x00001000ff009424 */ /* 0x002fe200078e00ff */
[----:B------:R-:W-:Y:S01]  /*4f60*/  @!UP0 UIADD3 UR10, UPT, UPT, UR42, 0x40, URZ ;  /* 0x000000402a0a8890 */ /* 0x000fe2000fffe0ff */
[----:B------:R-:W-:Y:S01]  /*4f70*/  @!P1 IADD3 R8, P0, PT, R16, 0x580, RZ ;  /* 0x0000058010089810 */ /* 0x000fe20007f1e0ff */
[----:B------:R-:W-:Y:S01]  /*4f80*/  @!UP0 UIADD3 UR8, UPT, UPT, UR21, 0xa00, URZ ;  /* 0x00000a0015088890 */ /* 0x000fe2000fffe0ff */
[----:B------:R-:W-:Y:S02]  /*4f90*/  VOTEU.ALL UP0, P1 ;  /* 0x0000000000ff7886 */ /* 0x000fe40000800000 */
[----:B------:R-:W-:Y:S01]  /*4fa0*/  IMAD.U32 R10, RZ, RZ, UR5 ;  /* 0x00000005ff0a7e24 */ /* 0x000fe2000f8e00ff */
[----:B------:R-:W-:Y:S01]  /*4fb0*/  UMOV UR9, UR41 ;  /* 0x0000002900097c82 */ /* 0x000fe20008000000 */
[----:B------:R-:W-:Y:S01]  /*4fc0*/  IMAD.U32 R11, RZ, RZ, UR4 ;  /* 0x00000004ff0b7e24 */ /* 0x000fe2000f8e00ff */
[----:B------:R-:W-:Y:S01]  /*4fd0*/  UMOV UR11, UR43 ;  /* 0x0000002b000b7c82 */ /* 0x000fe20008000000 */
[----:B------:R-:W-:Y:S01]  /*4fe0*/  UMOV UR12, UR36 ;  /* 0x00000024000c7c82 */ /* 0x000fe20008000000 */
[----:B------:R-:W-:Y:S01]  /*4ff0*/  @!P1 R2UR UR4, R10 ;  /* 0x000000000a0492ca */ /* 0x000fe200000e0000 */
[----:B------:R-:W-:Y:S01]  /*5000*/  UPRMT UR6, UR47, 0x654, UR41 ;  /* 0x000006542f067896 */ /* 0x000fe20008000029 */
[----:B------:R-:W-:Y:S01]  /*5010*/  @!P1 R2UR UR5, R11 ;  /* 0x000000000b0592ca */ /* 0x000fe200000e0000 */
[----:B------:R-:W-:Y:S11]  /*5020*/  @!P1 IMAD.X R6, RZ, RZ, R17, P0 ;  /* 0x000000ffff069224 */ /* 0x000ff600000e0611 */
[----:B------:R-:W-:Y:S01]  /*5030*/  @!UPT UIADD3 URZ, UPT, UPT, URZ, URZ, URZ ;  /* 0x000000fffffff290 */ /* 0x000fe2000fffe0ff */
[----:B------:R1:W-:Y:S01]  /*5040*/  @!UP0 UTMALDG.3D [UR40], [UR4], desc[UR16] ;  /* 0x00001028040085b4 */ /* 0x0003e20008011000 */
[----:B------:R-:W-:Y:S05]  /*5050*/  VOTEU.ALL UP0, P1 ;  /* 0x0000000000ff7886 */ /* 0x000fea0000800000 */
[----:B------:R1:W-:Y:S01]  /*5060*/  @!UP0 UTMALDG.3D [UR8], [UR4], desc[UR16] ;  /* 0x00001008040085b4 */ /* 0x0003e20008011000 */
[----:B------:R1:W-:Y:S01]  /*5070*/  @!P1 SYNCS.ARRIVE.TRANS64.RED.A0TR RZ, [UR21+0x50], R0 ;  /* 0x00005000ffff99a7 */ /* 0x0003e20008300415 */
[----:B------:R-:W-:Y:S01]  /*5080*/  SYNCS.ARRIVE.TRANS64.RED.A1T0 RZ, [UR6], RZ ;  /* 0x000000ffffff79a7 */ /* 0x000fe20008100406 */
[----:B------:R-:W2:Y:S02]  /*5090*/  SYNCS.PHASECHK.TRANS64.TRYWAIT P2, [UR21+0x78], R9 ;  /* 0x00007809ff0075a7 */ /* 0x000ea40008041115 */
[----:B-12---:R-:W-:Y:S05]  /*50a0*/  @!P2 BRA `(.L_x_94) ;  /* 0x0000004400c0a947 */ /* 0x006fea0003800000 */
.L_x_187:
        /* <DEDUP_REMOVED lines=10> */
[----:B------:R-:W-:Y:S02]  /*5150*/  @!UP0 UIADD3 UR10, UPT, UPT, UR42, 0x50, URZ ;  /* 0x000000502a0a8890 */ /* 0x000fe4000fffe0ff */
[----:B------:R-:W-:Y:S01]  /*5160*/  @!UP0 UIADD3 UR8, UPT, UPT, UR21, 0x1a00, URZ ;  /* 0x00001a0015088890 */ /* 0x000fe2000fffe0ff */
[----:B------:R-:W-:Y:S01]  /*5170*/  IMAD.U32 R10, RZ, RZ, UR5 ;  /* 0x00000005ff0a7e24 */ /* 0x000fe2000f8e00ff */
[----:B------:R-:W-:Y:S01]  /*5180*/  VOTEU.ALL UP0, P1 ;  /* 0x0000000000ff7886 */ /* 0x000fe20000800000 */
[----:B------:R-:W-:Y:S01]  /*5190*/  IMAD.U32 R11, RZ, RZ, UR4 ;  /* 0x00000004ff0b7e24 */ /* 0x000fe2000f8e00ff */
[----:B------:R-:W-:Y:S01]  /*51a0*/  UMOV UR9, UR33 ;  /* 0x0000002100097c82 */ /* 0x000fe20008000000 */
[----:B------:R-:W-:Y:S01]  /*51b0*/  UMOV UR11, UR43 ;  /* 0x0000002b000b7c82 */ /* 0x000fe20008000000 */
[----:B------:R-:W-:Y:S01]  /*51c0*/  @!P1 R2UR UR4, R10 ;  /* 0x000000000a0492ca */ /* 0x000fe200000e0000 */
[----:B------:R-:W-:Y:S01]  /*51d0*/  UMOV UR12, UR36 ;  /* 0x00000024000c7c82 */ /* 0x000fe20008000000 */
[----:B------:R-:W-:Y:S01]  /*51e0*/  @!P1 R2UR UR5, R11 ;  /* 0x000000000b0592ca */ /* 0x000fe200000e0000 */
[----:B------:R-:W-:Y:S01]  /*51f0*/  UPRMT UR6, UR47, 0x654, UR33 ;  /* 0x000006542f067896 */ /* 0x000fe20008000021 */
[----:B------:R-:W-:Y:S11]  /*5200*/  @!P1 IMAD.X R6, RZ, RZ, R17, P0 ;  /* 0x000000ffff069224 */ /* 0x000ff600000e0611 */
[----:B------:R1:W-:Y:S01]  /*5210*/  @!UP0 UTMALDG.3D [UR32], [UR4], desc[UR16] ;  /* 0x00001020040085b4 */ /* 0x0003e20008011000 */
[----:B------:R-:W-:Y:S05]  /*5220*/  VOTEU.ALL UP0, P1 ;  /* 0x0000000000ff7886 */ /* 0x000fea0000800000 */
[----:B------:R1:W-:Y:S01]  /*5230*/  @!UP0 UTMALDG.3D [UR8], [UR4], desc[UR16] ;  /* 0x00001008040085b4 */ /* 0x0003e20008011000 */
[----:B------:R1:W-:Y:S01]  /*5240*/  @!P1 SYNCS.ARRIVE.TRANS64.RED.A0TR RZ, [UR21+0x58], R0 ;  /* 0x00005800ffff99a7 */ /* 0x0003e20008300415 */
[----:B------:R-:W-:Y:S01]  /*5250*/  SYNCS.ARRIVE.TRANS64.RED.A1T0 RZ, [UR6], RZ ;  /* 0x000000ffffff79a7 */ /* 0x000fe20008100406 */
[----:B------:R-:W2:Y:S02]  /*5260*/  SYNCS.PHASECHK.TRANS64.TRYWAIT P2, [UR21+0x80], R9 ;  /* 0x00008009ff0075a7 */ /* 0x000ea40008041115 */
[----:B-12---:R-:W-:Y:S05]  /*5270*/  @!P2 BRA `(.L_x_95) ;  /* 0x000000440064a947 */ /* 0x006fea0003800000 */
.L_x_189:
        /* <DEDUP_REMOVED lines=9> */
[----:B------:R-:W-:Y:S01]  /*5310*/  VIADD R14, R14, 0x1 ;  /* 0x000000010e0e7836 */ /* 0x000fe20000000000 */
        /* <DEDUP_REMOVED lines=10> */
[----:B------:R-:W-:Y:S01]  /*53c0*/  UMOV UR12, UR36 ;  /* 0x00000024000c7c82 */ /* 0x000fe20008000000 */
[----:B------:R-:W-:Y:S11]  /*53d0*/  UPRMT UR6, UR47, 0x654, UR25 ;  /* 0x000006542f067896 */ /* 0x000ff60008000019 */
[----:B------:R1:W-:Y:S01]  /*53e0*/  @!UP0 UTMALDG.3D [UR24], [UR4], desc[UR16] ;  /* 0x00001018040085b4 */ /* 0x0003e20008011000 */
[----:B------:R-:W-:Y:S05]  /*53f0*/  VOTEU.ALL UP0, P1 ;  /* 0x0000000000ff7886 */ /* 0x000fea0000800000 */
[----:B------:R1:W-:Y:S01]  /*5400*/  @!UP0 UTMALDG.3D [UR8], [UR4], desc[UR16] ;  /* 0x00001008040085b4 */ /* 0x0003e20008011000 */
[----:B------:R1:W-:Y:S01]  /*5410*/  @!P1 SYNCS.ARRIVE.TRANS64.RED.A0TR RZ, [UR21+0x60], R0 ;  /* 0x00006000ffff99a7 */ /* 0x0003e20008300415 */
[----:B------:R-:W-:Y:S01]  /*5420*/  SYNCS.ARRIVE.TRANS64.RED.A1T0 RZ, [UR6], RZ ;  /* 0x000000ffffff79a7 */ /* 0x000fe20008100406 */
[----:B------:R-:W2:Y:S02]  /*5430*/  SYNCS.PHASECHK.TRANS64.TRYWAIT P0, [UR21+0x88], R9 ;  /* 0x00008809ff0075a7 */ /* 0x000ea40008001115 */
[----:B-12---:R-:W-:Y:S05]  /*5440*/  @!P0 BRA `(.L_x_96) ;  /* 0x0000004400088947 */ /* 0x006fea0003800000 */
.L_x_191:
[----:B------:R-:W-:Y:S01]  /*5450*/  UIADD3 UR24, UPT, UPT, UR13, UR63, URZ ;  /* 0x0000003f0d187290 */ /* 0x000fe2000fffe0ff */
[----:B------:R-:W-:Y:S01]  /*5460*/  @!P1 IADD3 R6, P0, PT, R16, 0x580, RZ ;  /* 0x0000058010069810 */ /* 0x000fe20007f1e0ff */
[----:B------:R-:W-:Y:S01]  /*5470*/  UPLOP3.LUT UP2, UPT, UPT, UPT, UPT, 0x80, 0x8 ;  /* 0x000000000008789c */ /* 0x000fe20003f4f070 */
[----:B------:R-:W-:Y:S01]  /*5480*/  R2UR UR26, R50 ;  /* 0x00000000321a72ca */ /* 0x000fe200000e0000 */
[----:B------:R-:W-:Y:S01]  /*5490*/  VOTEU.ALL UP0, P1 ;  /* 0x0000000000ff7886 */ /* 0x000fe20000800000 */
[----:B------:R-:W-:Y:S01]  /*54a0*/  @!P1 R2UR UR5, R6 ;  /* 0x00000000060592ca */ /* 0x000fe200000e0000 */
[----:B-1----:R-:W-:Y:S01]  /*54b0*/  @!P1 IMAD.X R0, RZ, RZ, R17, P0 ;  /* 0x000000ffff009224 */ /* 0x002fe200000e0611 */
[----:B------:R-:W-:Y:S01]  /*54c0*/  UMOV UR6, 0x0 ;  /* 0x0000000000067882 */ /* 0x000fe20000000000 */
[----:B------:R-:W-:Y:S01]  /*54d0*/  UMOV UR7, 0x10000000 ;  /* 0x1000000000077882 */ /* 0x000fe20000000000 */
[----:B------:R-:W-:Y:S01]  /*54e0*/  @!UP0 UIADD3 UR18, UPT, UPT, UR42, 0x30, URZ ;  /* 0x000000302a128890 */ /* 0x000fe2000fffe0ff */
[----:B------:R-:W-:Y:S01]  /*54f0*/  ISETP.NE.AND P0, PT, R14, 0x2, PT ;  /* 0x000000020e00780c */ /* 0x000fe20003f05270 */
[----:B------:R-:W-:Y:S01]  /*5500*/  @!UP0 UIADD3 UR16, UPT, UPT, UR21, 0x3200, URZ ;  /* 0x0000320015108890 */ /* 0x000fe2000fffe0ff */
[----:B------:R-:W-:Y:S01]  /*5510*/  @!P1 R2UR UR4, R0 ;  /* 0x00000000000492ca */ /* 0x000fe200000e0000 */
[----:B------:R-:W-:Y:S01]  /*5520*/  @!UP0 UIADD3 UR17, UPT, UPT, UR21, 0x68, URZ ;  /* 0x0000006815118890 */ /* 0x000fe2000fffe0ff */
[----:B------:R-:W-:Y:S01]  /*5530*/  SEL R0, RZ, 0x1, P0 ;  /* 0x00000001ff007807 */ /* 0x000fe20000000000 */
[----:B------:R-:W-:Y:S01]  /*5540*/  @!UP0 UIADD3 UR10, UPT, UPT, UR42, 0x70, URZ ;  /* 0x000000702a0a8890 */ /* 0x000fe2000fffe0ff */
[----:B------:R-:W-:Y:S01]  /*5550*/  LOP3.LUT R15, R15, 0x1, RZ, 0x3c, !PT ;  /* 0x000000010f0f7812 */ /* 0x000fe200078e3cff */
[----:B------:R-:W-:Y:S01]  /*5560*/  @!UP0 UIADD3 UR8, UPT, UPT, UR21, 0x3a00, URZ ;  /* 0x00003a0015088890 */ /* 0x000fe2000fffe0ff */
[----:B------:R-:W-:Y:S01]  /*5570*/  IMAD.U32 R8, RZ, RZ, UR5 ;  /* 0x00000005ff087e24 */ /* 0x000fe2000f8e00ff */
[----:B------:R-:W-:Y:S01]  /*5580*/  VOTEU.ALL UP0, P1 ;  /* 0x0000000000ff7886 */ /* 0x000fe20000800000 */
[----:B------:R-:W-:Y:S01]  /*5590*/  UMOV UR19, UR43 ;  /* 0x0000002b00137c82 */ /* 0x000fe20008000000 */
[----:B------:R-:W-:Y:S01]  /*55a0*/  UMOV UR20, UR36 ;  /* 0x0000002400147c82 */ /* 0x000fe20008000000 */
[----:B------:R-:W-:Y:S01]  /*55b0*/  UMOV UR11, UR43 ;  /* 0x0000002b000b7c82 */ /* 0x000fe20008000000 */
[----:B------:R-:W-:Y:S01]  /*55c0*/  UMOV UR12, UR36 ;  /* 0x00000024000c7c82 */ /* 0x000fe20008000000 */
[----:B------:R-:W-:Y:S01]  /*55d0*/  UMOV UR9, UR17 ;  /* 0x0000001100097c82 */ /* 0x000fe20008000000 */
[----:B------:R-:W-:Y:S01]  /*55e0*/  IMAD.U32 R9, RZ, RZ, UR4 ;  /* 0x00000004ff097e24 */ /* 0x000fe2000f8e00ff */
[----:B------:R-:W-:Y:S01]  /*55f0*/  @!P1 R2UR UR4, R8 ;  /* 0x00000000080492ca */ /* 0x000fe200000e0000 */
[----:B------:R-:W-:Y:S01]  /*5600*/  UMOV UR36, UR29 ;  /* 0x0000001d00247c82 */ /* 0x000fe20008000000 */
[----:B------:R-:W-:Y:S02]  /*5610*/  LOP3.LUT R13, R13, R0, RZ, 0x3c, !PT ;  /* 0x000000000d0d7212 */ /* 0x000fe400078e3cff */
[----:B------:R-:W-:Y:S02]  /*5620*/  @!P1 R2UR UR5, R9 ;  /* 0x00000000090592ca */ /* 0x000fe400000e0000 */
[----:B------:R-:W-:Y:S11]  /*5630*/  SEL R14, R14, RZ, P0 ;  /* 0x000000ff0e0e7207 */ /* 0x000ff60000000000 */
[----:B------:R1:W-:Y:S01]  /*5640*/  @!UP0 UTMALDG.3D [UR16], [UR4], desc[UR6] ;  /* 0x00000610040085b4 */ /* 0x0003e20008011000 */
[----:B------:R-:W-:Y:S05]  /*5650*/  VOTEU.ALL UP0, P1 ;  /* 0x0000000000ff7886 */ /* 0x000fea0000800000 */
[----:B------:R2:W-:Y:S01]  /*5660*/  @!UP0 UTMALDG.3D [UR8], [UR4], desc[UR6] ;  /* 0x00000608040085b4 */ /* 0x0005e20008011000 */
[----:B------:R2:W-:Y:S01]  /*5670*/  @!P1 SYNCS.ARRIVE.TRANS64.RED.A0TR RZ, [UR21+0x68], R7 ;  /* 0x00006807ffff99a7 */ /* 0x0005e20008300415 */
[----:B------:R-:W-:Y:S01]  /*5680*/  SYNCS.ARRIVE.TRANS64.RED.A1T0 RZ, [UR37], RZ ;  /* 0x000000ffffff79a7 */ /* 0x000fe20008100425 */
[----:B-1----:R-:W-:Y:S01]  /*5690*/  UIADD3 UR20, UPT, UPT, UR14, UR26, URZ ;  /* 0x0000001a0e147290 */ /* 0x002fe2000fffe0ff */
[----:B------:R-:W-:Y:S11]  /*56a0*/  BRA.U UP1, `(.L_x_97) ;  /* 0xfffffff101047547 */ /* 0x000ff6000b83ffff */
[----:B------:R-:W-:-:S04]  /*56b0*/  SHF.L.U32 R2, R15, 0x1f, RZ ;  /* 0x0000001f0f027819 */ /* 0x000fc800000006ff */
[----:B------:R-:W1:Y:S02]  /*56c0*/  SYNCS.PHASECHK.TRANS64.TRYWAIT P0, [UR21+0x70], R2 ;  /* 0x00007002ff0075a7 */ /* 0x000e640008001115 */
[----:B-1----:R-:W-:Y:S05]  /*56d0*/  @!P0 BRA `(.L_x_98) ;  /* 0x00000040007c8947 */ /* 0x002fea0003800000 */
.L_x_193:
[----:B------:R-:W3:Y:S02]  /*56e0*/  SYNCS.PHASECHK.TRANS64.TRYWAIT P0, [UR21+0x78], R2 ;  /* 0x00007802ff0075a7 */ /* 0x000ee40008001115 */
[----:B---3--:R-:W-:Y:S05]  /*56f0*/  @!P0 BRA `(.L_x_99) ;  /* 0x00000040008c8947 */ /* 0x008fea0003800000 */
.L_x_195:
[----:B------:R-:W3:Y:S02]  /*5700*/  SYNCS.PHASECHK.TRANS64.TRYWAIT P0, [UR21+0x80], R2 ;  /* 0x00008002ff0075a7 */ /* 0x000ee40008001115 */
[----:B---3--:R-:W-:Y:S05]  /*5710*/  @!P0 BRA `(.L_x_100) ;  /* 0x00000040009c8947 */ /* 0x008fea0003800000 */
.L_x_197:
[----:B-1----:R-:W-:-:S07]  /*5720*/  MOV R0, UR21 ;  /* 0x0000001500007c02 */ /* 0x002fce0008000f00 */
.L_x_101:
[----:B-1----:R-:W-:-:S04]  /*5730*/  SHF.L.U32 R2, R15, 0x1f, RZ ;  /* 0x0000001f0f027819 */ /* 0x002fc800000006ff */
[----:B------:R1:W3:Y:S03]  /*5740*/  SYNCS.PHASECHK.TRANS64.TRYWAIT P0, [R0+URZ+0x88], R2 ;  /* 0x00008802000075a7 */ /* 0x0002e600080011ff */
[----:B---3--:R-:W-:Y:S05]  /*5750*/  @!P0 NANOSLEEP.SYNCS 0x989680 ;  /* 0x009896800000895d */ /* 0x008fea0003900000 */
[----:B------:R-:W3:Y:S02]  /*5760*/  @!P0 SYNCS.PHASECHK.TRANS64 P0, [R0+URZ+0x88], R2 ;  /* 0x00008802000085a7 */ /* 0x000ee400080010ff */
[----:B--23--:R-:W-:Y:S05]  /*5770*/  @P0 EXIT ;  /* 0x000000000000094d */ /* 0x00cfea0003800000 */
[----:B------:R-:W-:Y:S05]  /*5780*/  BRA `(.L_x_101) ;  /* 0xfffffffc00e87947 */ /* 0x000fea000383ffff */
.L_x_86:
[----:B------:R-:W-:-:S06]  /*5790*/  UISETP.GE.AND UP0, UPT, UR25, 0x4, UPT ;  /* 0x000000041900788c */ /* 0x000fcc000bf06270 */
[----:B------:R-:W-:-:S13]  /*57a0*/  PLOP3.LUT P0, PT, PT, PT, UP0, 0x80, 0x8 ;  /* 0x000000000008781c */ /* 0x000fda0003f0f008 */
[----:B------:R-:W-:Y:S05]  /*57b0*/  @!P0 EXIT ;  /* 0x000000000000894d */ /* 0x000fea0003800000 */
[----:B------:R-:W-:Y:S01]  /*57c0*/  BAR.SYNC.DEFER_BLOCKING 0x6, 0xa0 ;  /* 0x0182800000007b1d */ /* 0x000fe20000010000 */
[C---:B------:R-:W-:Y:S01]  /*57d0*/  IMAD.SHL.U32 R45, R60.reuse, 0x10, RZ ;  /* 0x000000103c2d7824 */ /* 0x040fe200078e00ff */
[C---:B------:R-:W-:Y:S01]  /*57e0*/  SHF.L.U32 R3, R47.reuse, 0x15, RZ ;  /* 0x000000152f037819 */ /* 0x040fe200000006ff */
[C---:B------:R-:W-:Y:S02]  /*57f0*/  IMAD.U32 R23, R60.reuse, 0x10000, RZ ;  /* 0x000100003c177824 */ /* 0x040fe400078e00ff */
[----:B------:R-:W-:Y:S02]  /*5800*/  HFMA2 R59, -RZ, RZ, 0, 5.9604644775390625e-08 ;  /* 0x00000001ff3b7431 */ /* 0x000fe400000001ff */
[----:B------:R-:W-:Y:S01]  /*5810*/  IMAD.SHL.U32 R2, R60, 0x2, RZ ;  /* 0x000000023c027824 */ /* 0x000fe200078e00ff */
[----:B------:R-:W-:Y:S01]  /*5820*/  UMOV UR43, 0x400 ;  /* 0x00000400002b7882 */ /* 0x000fe20000000000 */
[----:B------:R-:W1:Y:S01]  /*5830*/  LDCU.64 UR4, c[0x0][0x890] ;  /* 0x00011200ff0477ac */ /* 0x000e620008000a00 */
[----:B------:R-:W2:Y:S01]  /*5840*/  LDC.64 R42, c[0x0][0x8b0] ;  /* 0x00022c00ff2a7b82 */ /* 0x000ea20000000a00 */
[----:B------:R-:W-:Y:S01]  /*5850*/  IMAD.SHL.U32 R6, R47, 0x200, RZ ;  /* 0x000002002f067824 */ /* 0x000fe200078e00ff */
[C---:B------:R-:W-:Y:S01]  /*5860*/  LOP3.LUT R7, R45.reuse, 0x40, RZ, 0xc0, !PT ;  /* 0x000000402d077812 */ /* 0x040fe200078ec0ff */
[----:B------:R-:W-:Y:S01]  /*5870*/  ULEA UR43, UR47, UR43, 0x18 ;  /* 0x0000002b2f2b7291 */ /* 0x000fe2000f8ec0ff */
[----:B------:R-:W-:Y:S01]  /*5880*/  LOP3.LUT R44, R45, 0x5b0, RZ, 0xc0, !PT ;  /* 0x000005b02d2c7812 */ /* 0x000fe200078ec0ff */
[----:B------:R-:W-:Y:S01]  /*5890*/  IMAD.MOV.U32 R22, RZ, RZ, RZ ;  /* 0x000000ffff167224 */ /* 0x000fe200078e00ff */
[----:B------:R-:W-:Y:S01]  /*58a0*/  LOP3.LUT R3, R3, 0x200000, RZ, 0xc0, !PT ;  /* 0x0020000003037812 */ /* 0x000fe200078ec0ff */
[----:B------:R-:W-:Y:S01]  /*58b0*/  IMAD.MOV.U32 R58, RZ, RZ, RZ ;  /* 0x000000ffff3a7224 */ /* 0x000fe200078e00ff */
[----:B------:R-:W3:Y:S01]  /*58c0*/  LDC.64 R40, c[0x0][0x8a8] ;  /* 0x00022a00ff287b82 */ /* 0x000ee20000000a00 */
[----:B------:R-:W-:Y:S01]  /*58d0*/  LOP3.LUT R2, R7, 0x8, R2, 0xf8, !PT ;  /* 0x0000000807027812 */ /* 0x000fe200078ef802 */
[----:B------:R-:W-:Y:S01]  /*58e0*/  IMAD.MOV.U32 R55, RZ, RZ, RZ ;  /* 0x000000ffff377224 */ /* 0x000fe200078e00ff */
[----:B------:R-:W-:Y:S01]  /*58f0*/  LOP3.LUT R44, R44, 0x200, R6, 0xf8, !PT ;  /* 0x000002002c2c7812 */ /* 0x000fe200078ef806 */
[----:B------:R-:W4:Y:S01]  /*5900*/  LDCU UR60, c[0x0][0x370] ;  /* 0x00006e00ff3c77ac */ /* 0x000f220008000800 */
[----:B------:R-:W-:-:S02]  /*5910*/  LOP3.LUT R23, R3, 0x400000, R23, 0xf8, !PT ;  /* 0x0040000003177812 */ /* 0x000fc400078ef817 */
[----:B------:R-:W-:Y:S01]  /*5920*/  LOP3.LUT P0, RZ, R45, 0x40, RZ, 0xc0, !PT ;  /* 0x000000402dff7812 */ /* 0x000fe2000780c0ff */
[----:B------:R-:W4:Y:S01]  /*5930*/  LDS R0, [UR43+0x150] ;  /* 0x0001502bff007984 */ /* 0x000f220008000800 */
[----:B-1----:R-:W-:Y:S01]  /*5940*/  IMAD.U32 R49, RZ, RZ, UR4 ;  /* 0x00000004ff317e24 */ /* 0x002fe2000f8e00ff */
[----:B------:R-:W-:Y:S01]  /*5950*/  UIADD3 UR4, UPT, UPT, UR43, 0x200, URZ ;  /* 0x000002002b047890 */ /* 0x000fe2000fffe0ff */
[----:B------:R-:W-:Y:S01]  /*5960*/  LOP3.LUT R44, R44, R2, RZ, 0xfc, !PT ;  /* 0x000000022c2c7212 */ /* 0x000fe200078efcff */
[----:B------:R-:W-:Y:S01]  /*5970*/  IMAD.U32 R48, RZ, RZ, UR5 ;  /* 0x00000005ff307e24 */ /* 0x000fe2000f8e00ff */
[----:B------:R-:W-:Y:S01]  /*5980*/  P2R R2, PR, RZ, 0x1 ;  /* 0x00000001ff027803 */ /* 0x000fe20000000000 */
[----:B------:R-:W1:Y:S01]  /*5990*/  LDCU UR42, c[0x0][0xb0c] ;  /* 0x00016180ff2a77ac */ /* 0x000e620008000800 */
[----:B------:R-:W-:Y:S01]  /*59a0*/  LOP3.LUT R60, R60, 0x60, RZ, 0xc0, !PT ;  /* 0x000000603c3c7812 */ /* 0x000fe200078ec0ff */
[----:B------:R-:W-:Y:S01]  /*59b0*/  IMAD.U32 R52, RZ, RZ, UR4 ;  /* 0x00000004ff347e24 */ /* 0x000fe2000f8e00ff */
[----:B------:R-:W-:Y:S01]  /*59c0*/  MOV R57, RZ ;  /* 0x000000ff00397202 */ /* 0x000fe20000000f00 */
[----:B------:R-:W1:Y:S01]  /*59d0*/  LDCU UR39, c[0x0][0xb30] ;  /* 0x00016600ff2777ac */ /* 0x000e620008000800 */
[----:B------:R-:W1:Y:S01]  /*59e0*/  LDCU.64 UR54, c[0x0][0x888] ;  /* 0x00011100ff3677ac */ /* 0x000e620008000a00 */
[----:B------:R-:W1:Y:S01]  /*59f0*/  LDCU.64 UR40, c[0x0][0xb28] ;  /* 0x00016500ff2877ac */ /* 0x000e620008000a00 */
[----:B------:R-:W1:Y:S01]  /*5a00*/  LDCU.128 UR56, c[0x0][0xb10] ;  /* 0x00016200ff3877ac */ /* 0x000e620008000c00 */
[----:B------:R-:W1:Y:S01]  /*5a10*/  LDCU UR53, c[0x0][0x374] ;  /* 0x00006e80ff3577ac */ /* 0x000e620008000800 */
[----:B------:R-:W-:Y:S01]  /*5a20*/  UMOV UR52, URZ ;  /* 0x000000ff00347c82 */ /* 0x000fe20008000000 */
[----:B------:R-:W-:Y:S01]  /*5a30*/  UMOV UR46, URZ ;  /* 0x000000ff002e7c82 */ /* 0x000fe20008000000 */
[----:B-1234-:R-:W-:-:S07]  /*5a40*/  IMAD.IADD R23, R0, 0x1, R23 ;  /* 0x0000000100177824 */ /* 0x01efce00078e0217 */
.L_x_145:
[----:B------:R-:W-:Y:S02]  /*5a50*/  LEA R3, R55, UR43, 0x3 ;  /* 0x0000002b37037c11 */ /* 0x000fe4000f8e18ff */
[----:B------:R-:W-:Y:S02]  /*5a60*/  SHF.L.U32 R0, R57, 0x1f, RZ ;  /* 0x0000001f39007819 */ /* 0x000fe400000006ff */
[----:B-1----:R-:W-:Y:S02]  /*5a70*/  LEA R4, R55, UR43, 0x4 ;  /* 0x0000002b37047c11 */ /* 0x002fe4000f8e20ff */
[----:B------:R-:W1:Y:S02]  /*5a80*/  SYNCS.PHASECHK.TRANS64.TRYWAIT P0, [R3+URZ+0xa0], R0 ;  /* 0x0000a000030075a7 */ /* 0x000e6400080011ff */
[----:B-1----:R-:W-:Y:S05]  /*5a90*/  @!P0 BRA `(.L_x_102) ;  /* 0x0000003c00d48947 */ /* 0x002fea0003800000 */
.L_x_198:
        /* <DEDUP_REMOVED lines=8> */
[----:B--2---:R-:W-:Y:S11]  /*5b20*/  LOP3.LUT P0, RZ, R6, 0x1, RZ, 0xc0, !PT ;  /* 0x0000000106ff7812 */ /* 0x004ff6000780c0ff */
[----:B------:R-:W-:Y:S02]  /*5b30*/  @!UPT UIADD3 URZ, UPT, UPT, URZ, URZ, URZ ;  /* 0x000000fffffff290 */ /* 0x000fe4000fffe0ff */
[----:B---3--:R-:W-:Y:S01]  /*5b40*/  VOTEU.ANY UP1, P0 ;  /* 0x0000000000ff7886 */ /* 0x008fe20000020100 */
[----:B------:R-:W-:Y:S01]  /*5b50*/  PLOP3.LUT P0, PT, PT, PT, UP1, 0x80, 0x8 ;  /* 0x000000000008781c */ /* 0x000fe20003f0f018 */
[----:B------:R-:W-:Y:S11]  /*5b60*/  UP2UR UR62, UPR, URZ, 0x2 ;  /* 0x00000002ff3e7883 */ /* 0x000ff60008000000 */
[----:B------:R-:W-:Y:S01]  /*5b70*/  @!UPT UIADD3 URZ, UPT, UPT, URZ, URZ, URZ ;  /* 0x000000fffffff290 */ /* 0x000fe2000fffe0ff */
[----:B-1----:R-:W-:Y:S02]  /*5b80*/  @P0 SHF.R.U32.HI R0, RZ, 0x10, R5 ;  /* 0x00000010ff000819 */ /* 0x002fe40000011605 */
        /* <DEDUP_REMOVED lines=12> */
[----:B------:R-:W2:Y:S01]  /*5c50*/  LDCU UR12, c[0x0][0xb20] ;  /* 0x00016400ff0c77ac */ /* 0x000ea20008000800 */
[----:B------:R-:W-:Y:S02]  /*5c60*/  UIMAD.WIDE.U32 UR4, UR53, UR59, URZ ;  /* 0x0000003b350472a5 */ /* 0x000fe4000f8e00ff */
[----:B------:R-:W-:Y:S02]  /*5c70*/  UIMAD.WIDE.U32 UR6, UR60, UR56, URZ ;  /* 0x000000383c0672a5 */ /* 0x000fe4000f8e00ff */
[----:B------:R-:W-:Y:S02]  /*5c80*/  UISETP.NE.AND UP0, UPT, UR58, 0x1, UPT ;  /* 0x000000013a00788c */ /* 0x000fe4000bf05270 */
[----:B------:R-:W-:Y:S02]  /*5c90*/  UIMAD.WIDE.U32 UR8, UR37, UR59, URZ ;  /* 0x0000003b250872a5 */ /* 0x000fe4000f8e00ff */
[----:B------:R-:W-:Y:S02]  /*5ca0*/  UIMAD.WIDE.U32 UR10, UR38, UR56, URZ ;  /* 0x00000038260a72a5 */ /* 0x000fe4000f8e00ff */
[----:B------:R-:W-:Y:S02]  /*5cb0*/  UISETP.NE.AND UP1, UPT, UR42, 0x1, UPT ;  /* 0x000000012a00788c */ /* 0x000fe4000bf25270 */
[----:B------:R-:W-:Y:S01]  /*5cc0*/  UISETP.NE.AND UP2, UPT, UR45, 0x1, UPT ;  /* 0x000000012d00788c */ /* 0x000fe2000bf45270 */
[----:B------:R-:W-:Y:S02]  /*5cd0*/  UMOV UR4, UR5 ;  /* 0x0000000500047c82 */ /* 0x000fe40008000000 */
[----:B--2---:R-:W-:Y:S03]  /*5ce0*/  USHF.R.U32.HI UR5, URZ, UR12, UR4 ;  /* 0x0000000cff057299 */ /* 0x004fe60008011604 */
[----:B------:R-:W-:Y:S02]  /*5cf0*/  UMOV UR4, UR7 ;  /* 0x0000000700047c82 */ /* 0x000fe40008000000 */
[----:B------:R-:W-:Y:S02]  /*5d00*/  USHF.R.U32.HI UR7, URZ, UR57, UR4 ;  /* 0x00000039ff077299 */ /* 0x000fe40008011604 */
[----:B------:R-:W-:Y:S02]  /*5d10*/  USEL UR4, UR53, UR5, !UP0 ;  /* 0x0000000535047287 */ /* 0x000fe4000c000000 */
[----:B------:R-:W-:Y:S01]  /*5d20*/  USEL UR7, UR60, UR7, !UP1 ;  /* 0x000000073c077287 */ /* 0x000fe2000c800000 */
[----:B------:R-:W-:Y:S01]  /*5d30*/  UMOV UR5, UR9 ;  /* 0x0000000900057c82 */ /* 0x000fe20008000000 */
[----:B------:R-:W-:Y:S02]  /*5d40*/  UIMAD.WIDE.U32 UR8, UR4, UR40, URZ ;  /* 0x00000028040872a5 */ /* 0x000fe4000f8e00ff */
[----:B------:R-:W-:Y:S03]  /*5d50*/  USHF.R.U32.HI UR6, URZ, UR12, UR5 ;  /* 0x0000000cff067299 */ /* 0x000fe60008011605 */
[----:B------:R-:W-:Y:S01]  /*5d60*/  UMOV UR5, UR11 ;  /* 0x0000000b00057c82 */ /* 0x000fe20008000000 */
[----:B------:R-:W-:Y:S02]  /*5d70*/  UIMAD.WIDE.U32 UR10, UR7, UR40, URZ ;  /* 0x00000028070a72a5 */ /* 0x000fe4000f8e00ff */
[----:B------:R-:W-:Y:S02]  /*5d80*/  USHF.R.U32.HI UR12, URZ, UR57, UR5 ;  /* 0x00000039ff0c7299 */ /* 0x000fe40008011605 */
[----:B------:R-:W-:Y:S01]  /*5d90*/  USEL UR6, UR37, UR6, !UP0 ;  /* 0x0000000625067287 */ /* 0x000fe2000c000000 */
[----:B------:R-:W-:Y:S02]  /*5da0*/  UMOV UR5, UR9 ;  /* 0x0000000900057c82 */ /* 0x000fe40008000000 */
[----:B------:R-:W-:Y:S01]  /*5db0*/  UMOV UR10, UR11 ;  /* 0x0000000b000a7c82 */ /* 0x000fe20008000000 */
[----:B------:R-:W-:Y:S02]  /*5dc0*/  @UP2 USHF.R.U32.HI UR4, URZ, UR41, UR5 ;  /* 0x00000029ff042299 */ /* 0x000fe40008011605 */
[----:B------:R-:W-:Y:S02]  /*5dd0*/  @UP2 USHF.R.U32.HI UR7, URZ, UR41, UR10 ;  /* 0x00000029ff072299 */ /* 0x000fe4000801160a */
[----:B------:R-:W-:Y:S02]  /*5de0*/  UIMAD UR4, UR45, UR4, URZ ;  /* 0x000000042d0472a4 */ /* 0x000fe4000f8e02ff */
        /* <DEDUP_REMOVED lines=8> */
[----:B------:R-:W-:Y:S02]  /*5e70*/  USEL UR11, UR6, UR4, !UP2 ;  /* 0x00000004060b7287 */ /* 0x000fe4000d000000 */
[----:B------:R-:W-:Y:S02]  /*5e80*/  UIADD3 UR8, UPT, UPT, -UR5, URZ, URZ ;  /* 0x000000ff05087290 */ /* 0x000fe4000fffe1ff */
[----:B------:R-:W-:Y:S01]  /*5e90*/  UIADD3 UR10, UPT, UPT, -UR11, URZ, URZ ;  /* 0x000000ff0b0a7290 */ /* 0x000fe2000fffe1ff */
[----:B------:R-:W-:Y:S01]  /*5ea0*/  @!UP0 UMOV UR4, UR9 ;  /* 0x0000000900048c82 */ /* 0x000fe20008000000 */
[----:B------:R-:W-:Y:S02]  /*5eb0*/  UIADD3 UR9, UPT, UPT, -UR6, URZ, URZ ;  /* 0x000000ff06097290 */ /* 0x000fe4000fffe1ff */
[----:B------:R-:W-:Y:S02]  /*5ec0*/  @!UP0 USHF.R.U32.HI UR4, URZ, UR41, UR4 ;  /* 0x00000029ff048299 */ /* 0x000fe40008011604 */
[----:B------:R-:W-:Y:S02]  /*5ed0*/  UIMAD UR10, UR45, UR10, UR6 ;  /* 0x0000000a2d0a72a4 */ /* 0x000fe4000f8e0206 */
[----:B------:R-:W-:Y:S04]  /*5ee0*/  @!UP0 USEL UR4, UR5, UR4, !UP2 ;  /* 0x0000000405048287 */ /* 0x000fe8000d000000 */
[----:B------:R-:W-:Y:S02]  /*5ef0*/  @!UP0 UIMAD UR10, UR7, UR10, UR4 ;  /* 0x0000000a070a82a4 */ /* 0x000fe4000f8e0204 */
[----:B------:R-:W-:Y:S02]  /*5f00*/  @!UP0 UIADD3 UR11, UPT, UPT, UR11, -UR4, URZ ;  /* 0x800000040b0b8290 */ /* 0x000fe4000fffe0ff */
[----:B------:R-:W-:Y:S02]  /*5f10*/  UIMAD UR7, UR42, UR8, UR38 ;  /* 0x000000082a0772a4 */ /* 0x000fe4000f8e0226 */
[----:B------:R-:W-:Y:S02]  /*5f20*/  @!UP0 UIMAD UR6, UR11, UR45, UR5 ;  /* 0x0000002d0b0682a4 */ /* 0x000fe4000f8e0205 */
[----:B------:R-:W-:Y:S01]  /*5f30*/  UIMAD UR4, UR58, UR9, UR37 ;  /* 0x000000093a0472a4 */ /* 0x000fe2000f8e0225 */
[----:B------:R-:W-:Y:S02]  /*5f40*/  @!UP0 UMOV UR5, UR10 ;  /* 0x0000000a00058c82 */ /* 0x000fe40008000000 */
[----:B------:R-:W-:Y:S02]  /*5f50*/  UIMAD UR38, UR5, UR42, UR7 ;  /* 0x0000002a052672a4 */ /* 0x000fe4000f8e0207 */
[----:B------:R-:W-:Y:S11]  /*5f60*/  UIMAD UR37, UR6, UR58, UR4 ;  /* 0x0000003a062572a4 */ /* 0x000ff6000f8e0204 */
[----:B------:R-:W-:Y:S01]  /*5f70*/  @!UPT UIADD3 URZ, UPT, UPT, URZ, URZ, URZ ;  /* 0x000000fffffff290 */ /* 0x000fe2000fffe0ff */
.L_x_103:
[----:B------:R-:W-:Y:S01]  /*5f80*/  UISETP.NE.AND UP0, UPT, UR39, 0x1, UPT ;  /* 0x000000012700788c */ /* 0x000fe2000bf05270 */
[----:B------:R-:W-:Y:S01]  /*5f90*/  LOP3.LUT P0, RZ, R52, 0x90, RZ, 0xc0, !PT ;  /* 0x0000009034ff7812 */ /* 0x000fe2000780c0ff */
[----:B------:R-:W-:Y:S01]  /*5fa0*/  USHF.L.U32 UR50, UR20, 0x6, URZ ;  /* 0x0000000614327899 */ /* 0x000fe200080006ff */
[----:B------:R-:W-:Y:S01]  /*5fb0*/  BSSY.RECONVERGENT B6, `(.L_x_104) ;  /* 0x0000034000067945 */ /* 0x000fe20003800200 */
[----:B------:R-:W-:Y:S01]  /*5fc0*/  USHF.L.U32 UR49, UR24, 0x7, URZ ;  /* 0x0000000718317899 */ /* 0x000fe200080006ff */
[----:B------:R-:W-:Y:S06]  /*5fd0*/  IADD3 R55, PT, PT, R55, 0x1, RZ ;  /* 0x0000000137377810 */ /* 0x000fec0007ffe0ff */
[----:B------:R-:W2:Y:S01]  /*5fe0*/  @!UP0 LDCU.128 UR12, c[0x0][0xb10] ;  /* 0x00016200ff0c87ac */ /* 0x000ea20008000c00 */
[----:B------:R-:W3:Y:S01]  /*5ff0*/  @!UP0 LDCU UR5, c[0x0][0xb0c] ;  /* 0x00016180ff0587ac */ /* 0x000ee20008000800 */
[----:B------:R-:W4:Y:S01]  /*6000*/  @!UP0 LDCU UR10, c[0x0][0xb20] ;  /* 0x00016400ff0a87ac */ /* 0x000f220008000800 */
[----:B--2---:R-:W-:Y:S02]  /*6010*/  UIMAD.WIDE.U32 UR8, UR38, UR12, URZ ;  /* 0x0000000c260872a5 */ /* 0x004fe4000f8e00ff */
[----:B------:R-:W-:Y:S02]  /*6020*/  UIMAD.WIDE.U32 UR6, UR37, UR15, URZ ;  /* 0x0000000f250672a5 */ /* 0x000fe4000f8e00ff */
[----:B------:R-:W-:Y:S03]  /*6030*/  @!UP0 UISETP.NE.AND UP1, UPT, UR14, 0x1, UPT ;  /* 0x000000010e00888c */ /* 0x000fe6000bf25270 */
[----:B------:R-:W-:Y:S01]  /*6040*/  @!UP0 UMOV UR4, UR9 ;  /* 0x0000000900048c82 */ /* 0x000fe20008000000 */
[----:B---3--:R-:W-:Y:S02]  /*6050*/  @!UP0 UISETP.NE.AND UP2, UPT, UR5, 0x1, UPT ;  /* 0x000000010500888c */ /* 0x008fe4000bf45270 */
[----:B------:R-:W-:Y:S01]  /*6060*/  @!UP0 USHF.R.U32.HI UR4, URZ, UR13, UR4 ;  /* 0x0000000dff048299 */ /* 0x000fe20008011604 */
[----:B------:R-:W-:Y:S02]  /*6070*/  @!UP0 UMOV UR6, UR7 ;  /* 0x0000000700068c82 */ /* 0x000fe40008000000 */
[----:B----4-:R-:W-:Y:S02]  /*6080*/  @!UP0 USHF.R.U32.HI UR6, URZ, UR10, UR6 ;  /* 0x0000000aff068299 */ /* 0x010fe40008011606 */
[----:B------:R-:W-:Y:S02]  /*6090*/  @!UP0 USEL UR7, UR38, UR4, !UP2 ;  /* 0x0000000426078287 */ /* 0x000fe4000d000000 */
[----:B------:R-:W-:Y:S04]  /*60a0*/  @!UP0 USEL UR6, UR37, UR6, !UP1 ;  /* 0x0000000625068287 */ /* 0x000fe8000c800000 */
[----:B------:R-:W-:Y:S02]  /*60b0*/  @!UP0 UIADD3 UR4, UPT, UPT, -UR7, UR6, URZ ;  /* 0x0000000607048290 */ /* 0x000fe4000fffe1ff */
[----:B------:R-:W-:Y:S02]  /*60c0*/  @!UP0 UIADD3 UR6, UPT, UPT, UR7, -UR6, URZ ;  /* 0x8000000607068290 */ /* 0x000fe4000fffe0ff */
[----:B------:R-:W-:Y:S02]  /*60d0*/  @!UP0 UIMAD UR38, UR4, UR5, UR38 ;  /* 0x00000005042682a4 */ /* 0x000fe4000f8e0226 */
[----:B------:R-:W-:Y:S01]  /*60e0*/  @!UP0 UIMAD UR37, UR6, UR14, UR37 ;  /* 0x0000000e062582a4 */ /* 0x000fe2000f8e0225 */
[----:B------:R-:W-:Y:S11]  /*60f0*/  @!P0 BRA `(.L_x_105) ;  /* 0x00000000007c8947 */ /* 0x000ff60003800000 */
[----:B------:R-:W2:Y:S01]  /*6100*/  LDCU.64 UR8, c[0x4][0x80] ;  /* 0x01001000ff0877ac */ /* 0x000ea20008000a00 */
[----:B------:R-:W-:Y:S01]  /*6110*/  MOV R2, 0x0 ;  /* 0x0000000000027802 */ /* 0x000fe20000000f00 */
[----:B------:R-:W-:Y:S02]  /*6120*/  HFMA2 R12, -RZ, RZ, 0, 5.9604644775390625e-08 ;  /* 0x00000001ff0c7431 */ /* 0x000fe400000001ff */
[----:B------:R-:W-:Y:S01]  /*6130*/  IMAD.MOV.U32 R8, RZ, RZ, 0x70 ;  /* 0x00000070ff087424 */ /* 0x000fe200078e00ff */
[----:B------:R3:W4:Y:S01]  /*6140*/  LDC.64 R14, c[0x4][R2] ;  /* 0x01000000020e7b82 */ /* 0x0007220000000a00 */
[----:B------:R-:W1:Y:S01]  /*6150*/  LDCU.64 UR6, c[0x4][0x88] ;  /* 0x01001100ff0677ac */ /* 0x000e620008000a00 */
[----:B------:R-:W-:Y:S01]  /*6160*/  IMAD.MOV.U32 R13, RZ, RZ, RZ ;  /* 0x000000ffff0d7224 */ /* 0x000fe200078e00ff */
[----:B------:R-:W1:Y:S01]  /*6170*/  LDCU.64 UR4, c[0x4][0x8] ;  /* 0x01000100ff0477ac */ /* 0x000e620008000a00 */
[----:B--2---:R-:W-:Y:S01]  /*6180*/  MOV R5, UR9 ;  /* 0x0000000900057c02 */ /* 0x004fe20008000f00 */
[----:B------:R-:W-:Y:S01]  /*6190*/  IMAD.U32 R4, RZ, RZ, UR8 ;  /* 0x00000008ff047e24 */ /* 0x000fe2000f8e00ff */
[----:B-1----:R-:W-:Y:S01]  /*61a0*/  MOV R7, UR7 ;  /* 0x0000000700077c02 */ /* 0x002fe20008000f00 */
[----:B------:R-:W-:Y:S01]  /*61b0*/  IMAD.U32 R6, RZ, RZ, UR6 ;  /* 0x00000006ff067e24 */ /* 0x000fe2000f8e00ff */
[----:B------:R-:W-:Y:S01]  /*61c0*/  MOV R11, UR5 ;  /* 0x00000005000b7c02 */ /* 0x000fe20008000f00 */
[----:B------:R-:W-:Y:S02]  /*61d0*/  IMAD.U32 R10, RZ, RZ, UR4 ;  /* 0x00000004ff0a7e24 */ /* 0x000fe4000f8e00ff */
[----:B------:R-:W-:Y:S07]  /*61e0*/  LEPC R20, `(.L_x_106) ;  /* 0x000000001014794e */ /* 0x000fee0000000000 */
[----:B---345:R-:W-:Y:S05]  /*61f0*/  CALL.ABS.NOINC R14 ;  /* 0x000000000e007343 */ /* 0x038fea0003c00000 */
.L_x_106:
[----:B------:R-:W1:Y:S01]  /*6200*/  LDCU.64 UR8, c[0x4][0x80] ;  /* 0x01001000ff0877ac */ /* 0x000e620008000a00 */
[----:B------:R-:W2:Y:S01]  /*6210*/  LDC.64 R2, c[0x4][R2] ;  /* 0x0100000002027b82 */ /* 0x000ea20000000a00 */
[----:B------:R-:W-:Y:S02]  /*6220*/  HFMA2 R12, -RZ, RZ, 0, 5.9604644775390625e-08 ;  /* 0x00000001ff0c7431 */ /* 0x000fe400000001ff */
[----:B------:R-:W-:Y:S02]  /*6230*/  IMAD.MOV.U32 R8, RZ, RZ, 0x70 ;  /* 0x00000070ff087424 */ /* 0x000fe400078e00ff */
[----:B------:R-:W-:Y:S01]  /*6240*/  IMAD.MOV.U32 R13, RZ, RZ, RZ ;  /* 0x000000ffff0d7224 */ /* 0x000fe200078e00ff */
[----:B------:R-:W3:Y:S01]  /*6250*/  LDCU.64 UR6, c[0x4][0x88] ;  /* 0x01001100ff0677ac */ /* 0x000ee20008000a00 */
[----:B------:R-:W4:Y:S01]  /*6260*/  LDCU.64 UR4, c[0x4][0x8] ;  /* 0x01000100ff0477ac */ /* 0x000f220008000a00 */
[----:B-1----:R-:W-:Y:S02]  /*6270*/  MOV R4, UR8 ;  /* 0x0000000800047c02 */ /* 0x002fe40008000f00 */
[----:B------:R-:W-:Y:S02]  /*6280*/  MOV R5, UR9 ;  /* 0x0000000900057c02 */ /* 0x000fe40008000f00 */
[----:B---3--:R-:W-:Y:S01]  /*6290*/  MOV R7, UR7 ;  /* 0x0000000700077c02 */ /* 0x008fe20008000f00 */
[----:B------:R-:W-:Y:S01]  /*62a0*/  IMAD.U32 R6, RZ, RZ, UR6 ;  /* 0x00000006ff067e24 */ /* 0x000fe2000f8e00ff */
[----:B----4-:R-:W-:Y:S01]  /*62b0*/  MOV R11, UR5 ;  /* 0x00000005000b7c02 */ /* 0x010fe20008000f00 */
[----:B------:R-:W-:Y:S02]  /*62c0*/  IMAD.U32 R10, RZ, RZ, UR4 ;  /* 0x00000004ff0a7e24 */ /* 0x000fe4000f8e00ff */
[----:B------:R-:W-:Y:S07]  /*62d0*/  LEPC R20, `(.L_x_105) ;  /* 0x000000001014794e */ /* 0x000fee0000000000 */
[----:B--2---:R-:W-:Y:S05]  /*62e0*/  CALL.ABS.NOINC R2 ;  /* 0x0000000002007343 */ /* 0x004fea0003c00000 */
.L_x_105:
[----:B------:R-:W-:Y:S05]  /*62f0*/  BSYNC.RECONVERGENT B6 ;  /* 0x0000000000067941 */ /* 0x000fea0003800200 */
.L_x_104:
[----:B------:R-:W-:Y:S02]  /*6300*/  R2UR UR6, R51 ;  /* 0x00000000330672ca */ /* 0x000fe400000e0000 */
[----:B------:R-:W-:Y:S02]  /*6310*/  R2UR UR5, R49 ;  /* 0x00000000310572ca */ /* 0x000fe400000e0000 */
[----:B------:R-:W-:Y:S02]  /*6320*/  R2UR UR4, R48 ;  /* 0x00000000300472ca */ /* 0x000fe400000e0000 */
[----:B------:R-:W-:Y:S02]  /*6330*/  ISETP.NE.U32.AND P4, PT, R42, RZ, PT ;  /* 0x000000ff2a00720c */ /* 0x000fe40003f85070 */
[----:B------:R-:W-:Y:S02]  /*6340*/  ISETP.NE.U32.AND P2, PT, RZ, UR54, PT ;  /* 0x00000036ff007c0c */ /* 0x000fe4000bf45070 */
[----:B------:R-:W-:Y:S02]  /*6350*/  ISETP.NE.AND.EX P4, PT, R43, RZ, PT, P4 ;  /* 0x000000ff2b00720c */ /* 0x000fe40003f85340 */
[----:B------:R-:W-:Y:S01]  /*6360*/  ISETP.NE.AND.EX P2, PT, RZ, UR55, PT, P2 ;  /* 0x00000037ff007c0c */ /* 0x000fe2000bf45320 */
[----:B------:R-:W-:Y:S02]  /*6370*/  UISETP.NE.AND UP2, UPT, UR6, URZ, UPT ;  /* 0x000000ff0600728c */ /* 0x000fe4000bf45270 */
[----:B------:R-:W-:Y:S04]  /*6380*/  UISETP.NE.U32.AND UP0, UPT, UR5, URZ, UPT ;  /* 0x000000ff0500728c */ /* 0x000fe8000bf05070 */
[----:B------:R-:W-:Y:S01]  /*6390*/  UISETP.NE.AND.EX UP1, UPT, UR4, URZ, UPT, UP0 ;  /* 0x000000ff0400728c */ /* 0x000fe2000bf25300 */
[----:B------:R-:W-:Y:S01]  /*63a0*/  PLOP3.LUT P1, PT, PT, PT, UP2, 0x80, 0x8 ;  /* 0x000000000008781c */ /* 0x000fe20003f2f028 */
[----:B------:R-:W-:Y:S03]  /*63b0*/  UPLOP3.LUT UP0, UPT, UPT, UPT, UPT, 0x40, 0x4 ;  /* 0x000000000004789c */ /* 0x000fe60003f0e870 */
[----:B------:R-:W-:Y:S06]  /*63c0*/  @UP2 UPLOP3.LUT UP0, UPT, UPT, UPT, UP1, 0x80, 0x8 ;  /* 0x000000000008289c */ /* 0x000fec0003f0f010 */
[----:B------:R-:W-:Y:S01]  /*63d0*/  PLOP3.LUT P0, PT, PT, PT, UP0, 0x80, 0x8 ;  /* 0x000000000008781c */ /* 0x000fe20003f0f008 */
[----:B------:R-:W-:Y:S01]  /*63e0*/  @!UPT UIADD3 URZ, UPT, UPT, URZ, URZ, URZ ;  /* 0x000000fffffff290 */ /* 0x000fe2000fffe0ff */
[----:B------:R-:W-:Y:S11]  /*63f0*/  BRA.U !UP1, `(.L_x_107) ;  /* 0x0000000109407547 */ /* 0x000ff6000b800000 */
[----:B------:R-:W-:Y:S01]  /*6400*/  UISETP.NE.U32.AND UP0, UPT, UR54, URZ, UPT ;  /* 0x000000ff3600728c */ /* 0x000fe2000bf05070 */
[----:B------:R-:W-:Y:S01]  /*6410*/  R2UR UR6, R49 ;  /* 0x00000000310672ca */ /* 0x000fe200000e0000 */
[----:B------:R-:W2:Y:S01]  /*6420*/  LDCU.64 UR8, c[0x0][0x358] ;  /* 0x00006b00ff0877ac */ /* 0x000ea20008000a00 */
[----:B------:R-:W-:Y:S02]  /*6430*/  HFMA2 R46, -RZ, RZ, 0, 5.9604644775390625e-08 ;  /* 0x00000001ff2e7431 */ /* 0x000fe400000001ff */
[----:B-1----:R-:W-:Y:S01]  /*6440*/  IMAD.MOV.U32 R0, RZ, RZ, 0x1 ;  /* 0x00000001ff007424 */ /* 0x002fe200078e00ff */
[----:B------:R-:W-:Y:S06]  /*6450*/  UISETP.NE.AND.EX UP0, UPT, UR55, URZ, UPT, UP0 ;  /* 0x000000ff3700728c */ /* 0x000fec000bf05300 */
[----:B------:R-:W-:Y:S05]  /*6460*/  PLOP3.LUT P3, PT, PT, PT, UP0, 0x80, 0x8 ;  /* 0x000000000008781c */ /* 0x000fea0003f6f008 */
[----:B------:R-:W1:Y:S01]  /*6470*/  @UP0 LDCU.64 UR4, c[0x0][0x888] ;  /* 0x00011100ff0407ac */ /* 0x000e620008000a00 */
[----:B------:R-:W-:Y:S07]  /*6480*/  @UP0 UIMAD UR6, UR36, UR6, URZ ;  /* 0x00000006240602a4 */ /* 0x000fee000f8e02ff */
[----:B------:R-:W-:Y:S01]  /*6490*/  @!P3 PRMT R46, R0, 0x7610, R46 ;  /* 0x00007610002eb816 */ /* 0x000fe2000000002e */
[----:B-1----:R-:W-:Y:S06]  /*64a0*/  @UP0 UIMAD.WIDE UR4, UR6, 0x4, UR4 ;  /* 0x00000004060408a5 */ /* 0x002fec000f8e0204 */
[----:B------:R-:W-:Y:S02]  /*64b0*/  IMAD.U32 R2, RZ, RZ, UR4 ;  /* 0x00000004ff027e24 */ /* 0x000fe4000f8e00ff */
[----:B------:R-:W-:Y:S03]  /*64c0*/  IMAD.U32 R3, RZ, RZ, UR5 ;  /* 0x00000005ff037e24 */ /* 0x000fe6000f8e00ff */
[----:B------:R-:W1:Y:S02]  /*64d0*/  @!UP0 LDCU UR4, c[0x0][0x880] ;  /* 0x00011000ff0487ac */ /* 0x000e640008000800 */
[----:B--2--5:R2:W5:Y:S02]  /*64e0*/  @P3 LDG.E R27, desc[UR8][R2.64] ;  /* 0x00000008021b3981 */ /* 0x024564000c1e1900 */
[----:B-12---:R-:W-:Y:S02]  /*64f0*/  @!P3 MOV R27, UR4 ;  /* 0x00000004001bbc02 */ /* 0x006fe40008000f00 */
.L_x_107:
[----:B------:R-:W-:Y:S05]  /*6500*/  @!P4 BRA `(.L_x_108) ;  /* 0x000000000024c947 */ /* 0x000fea0003800000 */
[----:B------:R-:W-:Y:S01]  /*6510*/  ISETP.NE.U32.AND P3, PT, R40, RZ, PT ;  /* 0x000000ff2800720c */ /* 0x000fe20003f65070 */
[----:B------:R-:W2:Y:S03]  /*6520*/  LDCU.64 UR4, c[0x0][0x358] ;  /* 0x00006b00ff0477ac */ /* 0x000ea60008000a00 */
[----:B------:R-:W-:Y:S11]  /*6530*/  ISETP.NE.AND.EX P3, PT, R41, RZ, PT, P3 ;  /* 0x000000ff2900720c */ /* 0x000ff60003f65330 */
[----:B------:R-:W-:Y:S02]  /*6540*/  @!UPT UIADD3 URZ, UPT, UPT, URZ, URZ, URZ ;  /* 0x000000fffffff290 */ /* 0x000fe4000fffe0ff */
[----:B------:R-:W3:Y:S01]  /*6550*/  @P3 LDC.64 R2, c[0x0][0x8a8] ;  /* 0x00022a00ff023b82 */ /* 0x000ee20000000a00 */
[----:B-1----:R-:W-:Y:S04]  /*6560*/  @P3 IMAD R0, R42, UR36, RZ ;  /* 0x000000242a003c24 */ /* 0x002fe8000f8e02ff */
[----:B---3--:R-:W-:Y:S05]  /*6570*/  @P3 IMAD.WIDE R2, R0, 0x4, R2 ;  /* 0x0000000400023825 */ /* 0x008fea00078e0202 */
[----:B--2--5:R2:W5:Y:S02]  /*6580*/  @P3 LDG.E R24, desc[UR4][R2.64] ;  /* 0x0000000402183981 */ /* 0x024564000c1e1900 */
[----:B--2---:R-:W3:Y:S02]  /*6590*/  @!P3 LDC R24, c[0x0][0x8a0] ;  /* 0x00022800ff18bb82 */ /* 0x004ee40000000800 */
.L_x_108:
[----:B-----5:R-:W-:Y:S01]  /*65a0*/  FSETP.NEU.AND P3, PT, R27, RZ, PT ;  /* 0x000000ff1b00720b */ /* 0x020fe20003f6d000 */
[----:B------:R-:W-:Y:S01]  /*65b0*/  IMAD.SHL.U32 R56, R44, 0x2, RZ ;  /* 0x000000022c387824 */ /* 0x000fe200078e00ff */
[----:B------:R-:W-:Y:S01]  /*65c0*/  SEL R3, RZ, 0xffffffff, P2 ;  /* 0xffffffffff037807 */ /* 0x000fe20001000000 */
[----:B------:R-:W-:Y:S01]  /*65d0*/  BSSY B1, `(.L_x_109) ;  /* 0x0000034000017945 */ /* 0x000fe20003800000 */
[----:B------:R-:W-:Y:S01]  /*65e0*/  @P1 LOP3.LUT P2, RZ, R46, 0xff, RZ, 0xc0, !PT ;  /* 0x000000ff2eff1812 */ /* 0x000fe2000784c0ff */
[----:B------:R-:W-:Y:S01]  /*65f0*/  IMAD.MOV.U32 R63, RZ, RZ, 0x1 ;  /* 0x00000001ff3f7424 */ /* 0x000fe200078e00ff */
[----:B-1----:R-:W-:Y:S01]  /*6600*/  @P1 SEL R0, RZ, 0xffffffff, P3 ;  /* 0xffffffffff001807 */ /* 0x002fe20001800000 */
[C---:B------:R-:W-:Y:S01]  /*6610*/  IMAD R25, R22.reuse, 0x40, R23 ;  /* 0x0000004016197824 */ /* 0x040fe200078e0217 */
[----:B------:R-:W-:Y:S01]  /*6620*/  LOP3.LUT R59, R59, 0x1, RZ, 0x3c, !PT ;  /* 0x000000013b3b7812 */ /* 0x000fe200078e3cff */
[----:B------:R-:W-:Y:S01]  /*6630*/  IMAD.MOV.U32 R26, RZ, RZ, RZ ;  /* 0x000000ffff1a7224 */ /* 0x000fe200078e00ff */
[C---:B------:R-:W-:Y:S02]  /*6640*/  @P0 SEL R0, R3.reuse, R0, !P2 ;  /* 0x0000000003000207 */ /* 0x040fe40005000000 */
[----:B------:R-:W-:Y:S02]  /*6650*/  CS2R R38, SRZ ;  /* 0x0000000000267805 */ /* 0x000fe4000001ff00 */
[----:B------:R-:W-:Y:S02]  /*6660*/  LEA R53, R22, UR43, 0x3 ;  /* 0x0000002b16357c11 */ /* 0x000fe4000f8e18ff */
[----:B------:R-:W-:Y:S02]  /*6670*/  CS2R R36, SRZ ;  /* 0x0000000000247805 */ /* 0x000fe4000001ff00 */
[----:B------:R-:W-:Y:S02]  /*6680*/  @P1 LOP3.LUT R0, R0, 0x1, RZ, 0xc0, !PT ;  /* 0x0000000100001812 */ /* 0x000fe400078ec0ff */
[----:B------:R-:W-:Y:S02]  /*6690*/  CS2R R30, SRZ ;  /* 0x00000000001e7805 */ /* 0x000fe4000001ff00 */
[----:B------:R-:W-:Y:S02]  /*66a0*/  PLOP3.LUT P2, PT, PT, PT, UP1, 0x80, 0x8 ;  /* 0x000000000008781c */ /* 0x000fe40003f4f018 */
[----:B------:R-:W-:Y:S02]  /*66b0*/  CS2R R28, SRZ ;  /* 0x00000000001c7805 */ /* 0x000fe4000001ff00 */
[----:B------:R-:W-:Y:S01]  /*66c0*/  ISETP.NE.U32.OR P6, PT, R0, 0x1, !P1 ;  /* 0x000000010000780c */ /* 0x000fe20004fc5470 */
[----:B------:R-:W-:Y:S01]  /*66d0*/  VIADD R62, R56, UR43 ;  /* 0x0000002b383e7c36 */ /* 0x000fe20008000000 */
[----:B------:R-:W-:Y:S02]  /*66e0*/  LOP3.LUT P4, R54, R46, 0xff, RZ, 0xc0, !PT ;  /* 0x000000ff2e367812 */ /* 0x000fe4000788c0ff */
[----:B------:R-:W-:Y:S02]  /*66f0*/  SEL R2, RZ, 0xffffffff, P3 ;  /* 0xffffffffff027807 */ /* 0x000fe40001800000 */
[----:B------:R-:W-:Y:S03]  /*6700*/  P2R R61, PR, RZ, 0x40 ;  /* 0x00000040ff3d7803 */ /* 0x000fe60000000000 */
[----:B------:R-:W-:Y:S04]  /*6710*/  @P2 SEL R2, R3, R2, !P4 ;  /* 0x0000000203022207 */ /* 0x000fe80006000000 */
[----:B------:R-:W-:Y:S02]  /*6720*/  @P6 SHF.L.U32 R0, R59, 0x1f, RZ ;  /* 0x0000001f3b006819 */ /* 0x000fe400000006ff */
[----:B------:R-:W-:Y:S02]  /*6730*/  LOP3.LUT R2, R2, 0x1, RZ, 0xc0, !PT ;  /* 0x0000000102027812 */ /* 0x000fe400078ec0ff */
[----:B------:R1:W2:Y:S02]  /*6740*/  @P6 SYNCS.PHASECHK.TRANS64.TRYWAIT P1, [UR43+0x50], R0 ;  /* 0x00005000ff0065a7 */ /* 0x0002a4000802112b */
[----:B------:R-:W-:Y:S04]  /*6750*/  ISETP.NE.U32.AND P5, PT, R2, 0x1, PT ;  /* 0x000000010200780c */ /* 0x000fe80003fa5070 */
[----:B------:R-:W-:Y:S02]  /*6760*/  P2R R64, PR, RZ, 0x20 ;  /* 0x00000020ff407803 */ /* 0x000fe40000000000 */
[----:B-1----:R-:W-:Y:S04]  /*6770*/  SHF.L.U32 R0, R58, 0x1f, RZ ;  /* 0x0000001f3a007819 */ /* 0x002fe800000006ff */
[----:B------:R1:W4:Y:S01]  /*6780*/  SYNCS.PHASECHK.TRANS64.TRYWAIT P0, [R53+URZ+0xc0], R0 ;  /* 0x0000c000350075a7 */ /* 0x00032200080011ff */
[----:B--2---:R-:W-:Y:S01]  /*6790*/  @P6 SEL R63, RZ, 0x1, !P1 ;  /* 0x00000001ff3f6807 */ /* 0x004fe20004800000 */
[----:B-1----:R-:W-:Y:S06]  /*67a0*/  @!P6 BRA `(.L_x_110) ;  /* 0x000000000058e947 */ /* 0x002fec0003800000 */
[C---:B------:R-:W-:Y:S01]  /*67b0*/  VIADD R2, R62.reuse, 0x200 ;  /* 0x000002003e027836 */ /* 0x040fe20000000000 */
[----:B------:R-:W-:Y:S01]  /*67c0*/  LOP3.LUT P6, RZ, R45, 0x40, RZ, 0xc0, !PT ;  /* 0x000000402dff7812 */ /* 0x000fe200078cc0ff */
[----:B------:R-:W-:Y:S01]  /*67d0*/  BSSY B0, `(.L_x_111) ;  /* 0x000000e000007945 */ /* 0x000fe20003800000 */
[----:B------:R-:W-:Y:S01]  /*67e0*/  ISETP.NE.AND P2, PT, R63, RZ, PT ;  /* 0x000000ff3f00720c */ /* 0x000fe20003f45270 */
[----:B------:R-:W-:Y:S01]  /*67f0*/  @P5 VIADD R4, R62, 0x210 ;  /* 0x000002103e045836 */ /* 0x000fe20000000000 */
[----:B------:R-:W-:Y:S01]  /*6800*/  PLOP3.LUT P1, PT, PT, PT, PT, 0x8, 0x80 ;  /* 0x000000000080781c */ /* 0x000fe20003f2e170 */
[----:B------:R-:W-:Y:S01]  /*6810*/  IMAD.MOV.U32 R39, RZ, RZ, RZ ;  /* 0x000000ffff277224 */ /* 0x000fe200078e00ff */
[----:B------:R-:W-:Y:S02]  /*6820*/  @P5 PLOP3.LUT P1, PT, P6, PT, PT, 0x80, 0x8 ;  /* 0x000000000008581c */ /* 0x000fe4000372f070 */
[----:B------:R-:W-:Y:S02]  /*6830*/  CS2R R36, SRZ ;  /* 0x0000000000247805 */ /* 0x000fe4000001ff00 */
[----:B------:R-:W-:Y:S02]  /*6840*/  CS2R R30, SRZ ;  /* 0x00000000001e7805 */ /* 0x000fe4000001ff00 */
[----:B------:R-:W-:Y:S07]  /*6850*/  CS2R R28, SRZ ;  /* 0x00000000001c7805 */ /* 0x000fee000001ff00 */
[----:B------:R-:W-:Y:S01]  /*6860*/  @P1 VIADD R4, R2, 0xfffffff0 ;  /* 0xfffffff002041836 */ /* 0x000fe20000000000 */
[----:B------:R-:W-:Y:S06]  /*6870*/  @P2 BRA `(.L_x_112) ;  /* 0x00000000000c2947 */ /* 0x000fec0003800000 */
[----:B------:R-:W-:Y:S04]  /*6880*/  SHF.L.U32 R3, R59, 0x1f, RZ ;  /* 0x0000001f3b037819 */ /* 0x000fe800000006ff */
[----:B------:R-:W1:Y:S02]  /*6890*/  SYNCS.PHASECHK.TRANS64.TRYWAIT P1, [UR43+0x50], R3 ;  /* 0x00005003ff0075a7 */ /* 0x000e64000802112b */
[----:B-1----:R-:W-:Y:S05]  /*68a0*/  @!P1 BRA `(.L_x_113) ;  /* 0x0000003000649947 */ /* 0x002fea0003800000 */
.L_x_112:
[----:B------:R-:W-:Y:S05]  /*68b0*/  BSYNC B0 ;  /* 0x0000000000007941 */ /* 0x000fea0003800000 */
.L_x_111:
[----:B------:R-:W-:Y:S01]  /*68c0*/  ISETP.NE.AND P1, PT, R64, RZ, PT ;  /* 0x000000ff4000720c */ /* 0x000fe20003f25270 */
[----:B------:R-:W-:Y:S11]  /*68d0*/  HFMA2 R26, -RZ, RZ, 0, 5.9604644775390625e-08 ;  /* 0x00000001ff1a7431 */ /* 0x000ff600000001ff */
[----:B------:R-:W-:Y:S01]  /*68e0*/  @!UPT UIADD3 URZ, UPT, UPT, URZ, URZ, URZ ;  /* 0x000000fffffff290 */ /* 0x000fe2000fffe0ff */
[----:B------:R2:W1:Y:S04]  /*68f0*/  @P1 LDS.128 R36, [R4] ;  /* 0x0000000004241984 */ /* 0x0004680000000c00 */
[----:B------:R2:W1:Y:S02]  /*6900*/  @P1 LDS.128 R28, [R56+UR43+0x200] ;  /* 0x0002002b381c1984 */ /* 0x0004640008000c00 */
.L_x_110:
[----:B------:R-:W-:Y:S05]  /*6910*/  BSYNC B1 ;  /* 0x0000000000017941 */ /* 0x000fea0003800000 */
.L_x_109:
[----:B-1----:R-:W-:Y:S04]  /*6920*/  SHF.R.U32.HI R2, RZ, 0x15, R25 ;  /* 0x00000015ff027819 */ /* 0x002fe80000011619 */
[----:B------:R-:W-:Y:S01]  /*6930*/  LOP3.LUT P1, RZ, R2, 0x3, R47, 0x48, !PT ;  /* 0x0000000302ff7812 */ /* 0x000fe2000782482f */
[----:B------:R-:W-:Y:S01]  /*6940*/  @!UPT UIADD3 URZ, UPT, UPT, URZ, URZ, URZ ;  /* 0x000000fffffff290 */ /* 0x000fe2000fffe0ff */
[----:B----4-:R-:W-:Y:S11]  /*6950*/  @P0 BRA `(.L_x_114) ;  /* 0x0000000000080947 */ /* 0x010ff60003800000 */
[----:B------:R-:W1:Y:S02]  /*6960*/  SYNCS.PHASECHK.TRANS64.TRYWAIT P0, [R53+URZ+0xc0], R0 ;  /* 0x0000c000350075a7 */ /* 0x000e6400080011ff */
[----:B-1----:R-:W-:Y:S05]  /*6970*/  @!P0 BRA `(.L_x_115) ;  /* 0x0000003000488947 */ /* 0x002fea0003800000 */
.L_x_114:
[----:B------:R-:W-:Y:S05]  /*6980*/  @!P1 BRA `(.L_x_116) ;  /* 0x0000000000409947 */ /* 0x000fea0003800000 */
[----:B------:R-:W4:Y:S01]  /*6990*/  LDCU.64 UR8, c[0x4][0x70] ;  /* 0x01000e00ff0877ac */ /* 0x000f220008000a00 */
[----:B------:R-:W-:Y:S01]  /*69a0*/  MOV R3, 0x0 ;  /* 0x0000000000037802 */ /* 0x000fe20000000f00 */
[----:B------:R-:W-:Y:S02]  /*69b0*/  HFMA2 R12, -RZ, RZ, 0, 5.9604644775390625e-08 ;  /* 0x00000001ff0c7431 */ /* 0x000fe400000001ff */
[----:B------:R-:W-:Y:S02]  /*69c0*/  IMAD.MOV.U32 R8, RZ, RZ, 0x192 ;  /* 0x00000192ff087424 */ /* 0x000fe400078e00ff */
[----:B------:R-:W-:Y:S01]  /*69d0*/  IMAD.MOV.U32 R13, RZ, RZ, RZ ;  /* 0x000000ffff0d7224 */ /* 0x000fe200078e00ff */
[----:B------:R-:W5:Y:S01]  /*69e0*/  LDCU.64 UR6, c[0x4][0x78] ;  /* 0x01000f00ff0677ac */ /* 0x000f620008000a00 */
[----:B------:R-:W1:Y:S01]  /*69f0*/  LDC.64 R2, c[0x4][R3] ;  /* 0x0100000003027b82 */ /* 0x000e620000000a00 */
[----:B------:R-:W3:Y:S01]  /*6a00*/  LDCU.64 UR4, c[0x4][0x10] ;  /* 0x01000200ff0477ac */ /* 0x000ee20008000a00 */
[----:B----4-:R-:W-:Y:S01]  /*6a10*/  MOV R5, UR9 ;  /* 0x0000000900057c02 */ /* 0x010fe20008000f00 */
[----:B--2---:R-:W-:Y:S01]  /*6a20*/  IMAD.U32 R4, RZ, RZ, UR8 ;  /* 0x00000008ff047e24 */ /* 0x004fe2000f8e00ff */
[----:B-----5:R-:W-:Y:S01]  /*6a30*/  MOV R7, UR7 ;  /* 0x0000000700077c02 */ /* 0x020fe20008000f00 */
[----:B------:R-:W-:Y:S01]  /*6a40*/  IMAD.U32 R6, RZ, RZ, UR6 ;  /* 0x00000006ff067e24 */ /* 0x000fe2000f8e00ff */
[----:B---3--:R-:W-:Y:S01]  /*6a50*/  MOV R11, UR5 ;  /* 0x00000005000b7c02 */ /* 0x008fe20008000f00 */
[----:B------:R-:W-:Y:S02]  /*6a60*/  IMAD.U32 R10, RZ, RZ, UR4 ;  /* 0x00000004ff0a7e24 */ /* 0x000fe4000f8e00ff */
[----:B------:R-:W-:Y:S07]  /*6a70*/  LEPC R20, `(.L_x_116) ;  /* 0x000000001014794e */ /* 0x000fee0000000000 */
[----:B-1----:R-:W-:Y:S05]  /*6a80*/  CALL.ABS.NOINC R2 ;  /* 0x0000000002007343 */ /* 0x002fea0003c00000 */
.L_x_116:
[----:B------:R-:W-:Y:S05]  /*6a90*/  WARPSYNC.ALL ;  /* 0x0000000000007948 */ /* 0x000fea0003800000 */
[----:B------:R-:W-:Y:S01]  /*6aa0*/  R2UR UR4, R25 ;  /* 0x00000000190472ca */ /* 0x000fe200000e0000 */
[--C-:B------:R-:W-:Y:S01]  /*6ab0*/  HADD2.F32 R3, -RZ, R28.reuse.H0_H0 ;  /* 0x2000001cff037230 */ /* 0x100fe20000004100 */
[----:B------:R-:W-:Y:S01]  /*6ac0*/  MOV R65, 0x10 ;  /* 0x0000001000417802 */ /* 0x000fe20000000f00 */
[--C-:B------:R-:W-:Y:S01]  /*6ad0*/  HADD2.F32 R20, -RZ, R29.reuse.H0_H0 ;  /* 0x2000001dff147230 */ /* 0x100fe20000004100 */
[----:B------:R-:W-:Y:S01]  /*6ae0*/  LOP3.LUT P6, RZ, R45, 0x40, RZ, 0xc0, !PT ;  /* 0x000000402dff7812 */ /* 0x000fe200078cc0ff */
[----:B------:R-:W-:Y:S01]  /*6af0*/  HADD2.F32 R21, -RZ, R29.H1_H1 ;  /* 0x3000001dff157230 */ /* 0x000fe20000004100 */
[----:B------:R-:W-:Y:S01]  /*6b00*/  ISETP.NE.AND P0, PT, R60, RZ, PT ;  /* 0x000000ff3c00720c */ /* 0x000fe20003f05270 */
[----:B------:R-:W-:Y:S01]  /*6b10*/  BSSY.RECONVERGENT B0, `(.L_x_117) ;  /* 0x0000052000007945 */ /* 0x000fe20003800200 */
[----:B------:R-:W-:Y:S04]  /*6b20*/  SEL R65, R65, 0xfffffff0, !P6 ;  /* 0xfffffff041417807 */ /* 0x000fe80007000000 */
[----:B------:R-:W-:Y:S01]  /*6b30*/  IADD3 R62, PT, PT, R62, R65, RZ ;  /* 0x000000413e3e7210 */ /* 0x000fe20007ffe0ff */
[----:B--2---:R-:W1:Y:S02]  /*6b40*/  LDTM.x16 R4, tmem[UR4] ;  /* 0x00000004000479ee */ /* 0x004e640008240000 */
[C---:B-1-3--:R-:W-:Y:S01]  /*6b50*/  FMUL R0, R24.reuse, R4 ;  /* 0x0000000418007220 */ /* 0x04afe20000400000 */
[----:B------:R-:W-:Y:S02]  /*6b60*/  HADD2.F32 R4, -RZ, R28.H1_H1 ;  /* 0x3000001cff047230 */ /* 0x000fe40000004100 */
[C---:B------:R-:W-:Y:S01]  /*6b70*/  FMUL R2, R24.reuse, R5 ;  /* 0x0000000518027220 */ /* 0x040fe20000400000 */
[C---:B------:R-:W-:Y:S01]  /*6b80*/  FMUL R7, R24.reuse, R7 ;  /* 0x0000000718077220 */ /* 0x040fe20000400000 */
[C---:B------:R-:W-:Y:S01]  /*6b90*/  FFMA R0, R27.reuse, R3, R0 ;  /* 0x000000031b007223 */ /* 0x040fe20000000000 */
[C---:B------:R-:W-:Y:S01]  /*6ba0*/  FMUL R3, R24.reuse, R6 ;  /* 0x0000000618037220 */ /* 0x040fe20000400000 */
[C---:B------:R-:W-:Y:S01]  /*6bb0*/  FFMA R2, R27.reuse, R4, R2 ;  /* 0x000000041b027223 */ /* 0x040fe20000000002 */
[C---:B------:R-:W-:Y:S01]  /*6bc0*/  FMUL R4, R24.reuse, R8 ;  /* 0x0000000818047220 */ /* 0x040fe20000400000 */
[C---:B------:R-:W-:Y:S01]  /*6bd0*/  FMUL R8, R24.reuse, R12 ;  /* 0x0000000c18087220 */ /* 0x040fe20000400000 */
[----:B------:R-:W-:Y:S01]  /*6be0*/  FMUL R12, R24, R16 ;  /* 0x00000010180c7220 */ /* 0x000fe20000400000 */
[--C-:B------:R-:W-:Y:S01]  /*6bf0*/  HADD2.F32 R16, -RZ, R30.reuse.H0_H0 ;  /* 0x2000001eff107230 */ /* 0x100fe20000004100 */
[----:B------:R-:W-:Y:S01]  /*6c00*/  F2FP.F16.F32.PACK_AB R32, R2, R0 ;  /* 0x000000000220723e */ /* 0x000fe200000000ff */
[----:B------:R-:W-:Y:S02]  /*6c10*/  HADD2.F32 R0, -RZ, R30.H1_H1 ;  /* 0x3000001eff007230 */ /* 0x000fe40000004100 */
[C---:B------:R-:W-:Y:S01]  /*6c20*/  FMUL R5, R24.reuse, R9 ;  /* 0x0000000918057220 */ /* 0x040fe20000400000 */
[C---:B------:R-:W-:Y:S01]  /*6c30*/  FFMA R3, R27.reuse, R20, R3 ;  /* 0x000000141b037223 */ /* 0x040fe20000000003 */
[C---:B------:R-:W-:Y:S01]  /*6c40*/  FFMA R7, R27.reuse, R21, R7 ;  /* 0x000000151b077223 */ /* 0x040fe20000000007 */
[--C-:B------:R-:W-:Y:S02]  /*6c50*/  HADD2.F32 R2, -RZ, R31.reuse.H0_H0 ;  /* 0x2000001fff027230 */ /* 0x100fe40000004100 */
[C---:B------:R-:W-:Y:S01]  /*6c60*/  FFMA R4, R27.reuse, R16, R4 ;  /* 0x000000101b047223 */ /* 0x040fe20000000004 */
[C---:B------:R-:W-:Y:S01]  /*6c70*/  FMUL R6, R24.reuse, R10 ;  /* 0x0000000a18067220 */ /* 0x040fe20000400000 */
[C---:B------:R-:W-:Y:S01]  /*6c80*/  FFMA R5, R27.reuse, R0, R5 ;  /* 0x000000001b057223 */ /* 0x040fe20000000005 */
[----:B------:R-:W-:Y:S02]  /*6c90*/  HADD2.F32 R16, -RZ, R31.H1_H1 ;  /* 0x3000001fff107230 */ /* 0x000fe40000004100 */
[C---:B------:R-:W-:Y:S01]  /*6ca0*/  FMUL R11, R24.reuse, R11 ;  /* 0x0000000b180b7220 */ /* 0x040fe20000400000 */
[--C-:B------:R-:W-:Y:S02]  /*6cb0*/  HADD2.F32 R0, -RZ, R36.reuse.H0_H0 ;  /* 0x20000024ff007230 */ /* 0x100fe40000004100 */
[----:B------:R-:W-:Y:S01]  /*6cc0*/  FFMA R6, R27, R2, R6 ;  /* 0x000000021b067223 */ /* 0x000fe20000000006 */
[----:B------:R-:W-:Y:S01]  /*6cd0*/  F2FP.F16.F32.PACK_AB R33, R7, R3 ;  /* 0x000000030721723e */ /* 0x000fe200000000ff */
[----:B------:R-:W-:Y:S02]  /*6ce0*/  HADD2.F32 R2, -RZ, R36.H1_H1 ;  /* 0x30000024ff027230 */ /* 0x000fe40000004100 */
[C---:B------:R-:W-:Y:S01]  /*6cf0*/  FFMA R11, R27.reuse, R16, R11 ;  /* 0x000000101b0b7223 */ /* 0x040fe2000000000b */
[C---:B------:R-:W-:Y:S01]  /*6d00*/  FMUL R9, R24.reuse, R13 ;  /* 0x0000000d18097220 */ /* 0x040fe20000400000 */
[--C-:B------:R-:W-:Y:S02]  /*6d10*/  HADD2.F32 R3, -RZ, R37.reuse.H0_H0 ;  /* 0x20000025ff037230 */ /* 0x100fe40000004100 */
[C---:B------:R-:W-:Y:S01]  /*6d20*/  FFMA R8, R27.reuse, R0, R8 ;  /* 0x000000001b087223 */ /* 0x040fe20000000008 */
[C---:B------:R-:W-:Y:S01]  /*6d30*/  FMUL R10, R24.reuse, R14 ;  /* 0x0000000e180a7220 */ /* 0x040fe20000400000 */
[----:B------:R-:W-:Y:S02]  /*6d40*/  HADD2.F32 R0, -RZ, R37.H1_H1 ;  /* 0x30000025ff007230 */ /* 0x000fe40000004100 */
[C---:B------:R-:W-:Y:S01]  /*6d50*/  FMUL R15, R24.reuse, R15 ;  /* 0x0000000f180f7220 */ /* 0x040fe20000400000 */
[C---:B------:R-:W-:Y:S01]  /*6d60*/  FFMA R9, R27.reuse, R2, R9 ;  /* 0x000000021b097223 */ /* 0x040fe20000000009 */
[----:B------:R-:W-:Y:S01]  /*6d70*/  FFMA R10, R27, R3, R10 ;  /* 0x000000031b0a7223 */ /* 0x000fe2000000000a */
[--C-:B------:R-:W-:Y:S01]  /*6d80*/  HADD2.F32 R2, -RZ, R38.reuse.H0_H0 ;  /* 0x20000026ff027230 */ /* 0x100fe20000004100 */
[----:B------:R-:W-:Y:S01]  /*6d90*/  F2FP.F16.F32.PACK_AB R34, R5, R4 ;  /* 0x000000040522723e */ /* 0x000fe200000000ff */
[----:B------:R-:W-:Y:S02]  /*6da0*/  HADD2.F32 R3, -RZ, R38.H1_H1 ;  /* 0x30000026ff037230 */ /* 0x000fe40000004100 */
[----:B------:R-:W-:Y:S01]  /*6db0*/  FFMA R15, R27, R0, R15 ;  /* 0x000000001b0f7223 */ /* 0x000fe2000000000f */
[C---:B------:R-:W-:Y:S01]  /*6dc0*/  FMUL R13, R24.reuse, R17 ;  /* 0x00000011180d7220 */ /* 0x040fe20000400000 */
[--C-:B------:R-:W-:Y:S02]  /*6dd0*/  HADD2.F32 R4, -RZ, R39.reuse.H0_H0 ;  /* 0x20000027ff047230 */ /* 0x100fe40000004100 */
[C---:B------:R-:W-:Y:S01]  /*6de0*/  FMUL R14, R24.reuse, R18 ;  /* 0x00000012180e7220 */ /* 0x040fe20000400000 */
[----:B------:R-:W-:Y:S02]  /*6df0*/  HADD2.F32 R0, -RZ, R39.H1_H1 ;  /* 0x30000027ff007230 */ /* 0x000fe40000004100 */
[----:B------:R-:W-:Y:S01]  /*6e00*/  FMUL R19, R24, R19 ;  /* 0x0000001318137220 */ /* 0x000fe20000400000 */
[----:B------:R-:W-:Y:S01]  /*6e10*/  F2FP.F16.F32.PACK_AB R35, R11, R6 ;  /* 0x000000060b23723e */ /* 0x000fe200000000ff */
[C---:B------:R-:W-:Y:S01]  /*6e20*/  FFMA R12, R27.reuse, R2, R12 ;  /* 0x000000021b0c7223 */ /* 0x040fe2000000000c */
[C---:B------:R-:W-:Y:S01]  /*6e30*/  FFMA R13, R27.reuse, R3, R13 ;  /* 0x000000031b0d7223 */ /* 0x040fe2000000000d */
[C---:B------:R-:W-:Y:S01]  /*6e40*/  FFMA R14, R27.reuse, R4, R14 ;  /* 0x000000041b0e7223 */ /* 0x040fe2000000000e */
[----:B------:R-:W-:Y:S01]  /*6e50*/  FFMA R19, R27, R0, R19 ;  /* 0x000000001b137223 */ /* 0x000fe20000000013 */
[----:B------:R1:W-:Y:S01]  /*6e60*/  STS.128 [R56+UR43+0x200], R32 ;  /* 0x0002002038007988 */ /* 0x0003e20008000c2b */
[----:B------:R-:W-:Y:S02]  /*6e70*/  F2FP.F16.F32.PACK_AB R8, R9, R8 ;  /* 0x000000080908723e */ /* 0x000fe400000000ff */
[----:B------:R-:W-:Y:S02]  /*6e80*/  F2FP.F16.F32.PACK_AB R9, R15, R10 ;  /* 0x0000000a0f09723e */ /* 0x000fe400000000ff */
[----:B------:R-:W-:Y:S02]  /*6e90*/  F2FP.F16.F32.PACK_AB R10, R13, R12 ;  /* 0x0000000c0d0a723e */ /* 0x000fe400000000ff */
[----:B------:R-:W-:Y:S05]  /*6ea0*/  F2FP.F16.F32.PACK_AB R11, R19, R14 ;  /* 0x0000000e130b723e */ /* 0x000fea00000000ff */
[----:B------:R1:W-:Y:S01]  /*6eb0*/  STS.128 [R62+0x200], R8 ;  /* 0x000200083e007388 */ /* 0x0003e20000000c00 */
[----:B------:R-:W-:Y:S01]  /*6ec0*/  @!PT LDS RZ, [RZ] ;  /* 0x00000000fffff984 */ /* 0x000fe20000000800 */
[----:B------:R-:W-:Y:S01]  /*6ed0*/  @!PT LDS RZ, [RZ] ;  /* 0x00000000fffff984 */ /* 0x000fe20000000800 */
[----:B------:R-:W-:Y:S01]  /*6ee0*/  @!PT LDS RZ, [RZ] ;  /* 0x00000000fffff984 */ /* 0x000fe20000000800 */
[----:B------:R-:W-:Y:S01]  /*6ef0*/  @!PT LDS RZ, [RZ] ;  /* 0x00000000fffff984 */ /* 0x000fe20000000800 */
[----:B------:R2:W-:Y:S07]  /*6f00*/  MEMBAR.ALL.CTA ;  /* 0x0000000000007992 */ /* 0x0005ee0000008000 */
[----:B--2---:R-:W2:Y:S02]  /*6f10*/  FENCE.VIEW.ASYNC.S ;  /* 0x00000000000073c6 */ /* 0x004ea40000000000 */
[----:B--2---:R-:W-:Y:S06]  /*6f20*/  BAR.SYNC.DEFER_BLOCKING 0x1, 0x80 ;  /* 0x0042000000007b1d */ /* 0x004fec0000010000 */
[----:B------:R-:W-:Y:S05]  /*6f30*/  @P0 BRA `(.L_x_118) ;  /* 0x00000000003c0947 */ /* 0x000fea0003800000 */
[----:B------:R-:W2:Y:S01]  /*6f40*/  LDCU.64 UR6, c[0x0][0x348] ;  /* 0x00006900ff0677ac */ /* 0x000ea20008000a00 */
[----:B------:R-:W-:Y:S01]  /*6f50*/  UIADD3 UR4, UPT, UPT, UR43, 0x200, URZ ;  /* 0x000002002b047890 */ /* 0x000fe2000fffe0ff */
[----:B------:R-:W-:Y:S01]  /*6f60*/  UMOV UR51, UR36 ;  /* 0x0000002400337c82 */ /* 0x000fe20008000000 */
[----:B------:R-:W-:Y:S02]  /*6f70*/  UIADD3 UR9, UPT, UPT, UR49, 0x40, URZ ;  /* 0x0000004031097890 */ /* 0x000fe4000fffe0ff */
[----:B------:R-:W-:Y:S02]  /*6f80*/  UIADD3 UR8, UPT, UPT, UR43, 0xa00, URZ ;  /* 0x00000a002b087890 */ /* 0x000fe4000fffe0ff */
[----:B------:R-:W-:Y:S01]  /*6f90*/  MOV R52, UR4 ;  /* 0x0000000400347c02 */ /* 0x000fe20008000f00 */
[----:B------:R-:W-:Y:S01]  /*6fa0*/  UMOV UR10, UR50 ;  /* 0x00000032000a7c82 */ /* 0x000fe20008000000 */
[----:B------:R-:W-:Y:S02]  /*6fb0*/  UMOV UR11, UR36 ;  /* 0x00000024000b7c82 */ /* 0x000fe40008000000 */
[----:B------:R-:W-:Y:S01]  /*6fc0*/  R2UR UR48, R52 ;  /* 0x00000000343072ca */ /* 0x000fe200000e0000 */
[----:B--2---:R-:W-:Y:S04]  /*6fd0*/  UIADD3 UR4, UP0, UPT, UR6, 0x680, URZ ;  /* 0x0000068006047890 */ /* 0x004fe8000ff1e0ff */
[----:B------:R-:W-:Y:S09]  /*6fe0*/  UIADD3.X UR5, UPT, UPT, URZ, UR7, URZ, UP0, !UPT ;  /* 0x00000007ff057290 */ /* 0x000ff200087fe4ff */
[----:B------:R2:W-:Y:S01]  /*6ff0*/  UTMASTG.3D [UR48], [UR4] ;  /* 0x00000030040073b5 */ /* 0x0005e20008010000 */
[----:B------:R2:W-:Y:S01]  /*7000*/  UTMASTG.3D [UR8], [UR4] ;  /* 0x00000008040073b5 */ /* 0x0005e20008010000 */
[----:B------:R0:W-:Y:S01]  /*7010*/  UTMACMDFLUSH ;  /* 0x00000000000079b7 */ /* 0x0001e20000000000 */
[----:B--2---:R-:W-:Y:S04]  /*7020*/  DEPBAR.LE SB0, 0x1 ;  /* 0x000080400000791a */ /* 0x004fe80000000000 */
.L_x_118:
[----:B------:R-:W-:Y:S05]  /*7030*/  BSYNC.RECONVERGENT B0 ;  /* 0x0000000000007941 */ /* 0x000fea0003800200 */
.L_x_117:
[----:B------:R-:W-:Y:S01]  /*7040*/  BAR.SYNC.DEFER_BLOCKING 0x1, 0x80 ;  /* 0x0042000000007b1d */ /* 0x000fe20000010000 */
[----:B------:R-:W-:Y:S01]  /*7050*/  ISETP.NE.AND P1, PT, R61, RZ, PT ;  /* 0x000000ff3d00720c */ /* 0x000fe20003f25270 */
[----:B------:R-:W-:Y:S01]  /*7060*/  UISETP.NE.AND UP0, UPT, UR52, URZ, UPT ;  /* 0x000000ff3400728c */ /* 0x000fe2000bf05270 */
[----:B------:R-:W-:Y:S11]  /*7070*/  LEA R2, R26, UR43, 0x3 ;  /* 0x0000002b1a027c11 */ /* 0x000ff6000f8e18ff */
[----:B------:R-:W-:Y:S01]  /*7080*/  @P1 SHF.L.U32 R3, R59, 0x1f, RZ ;  /* 0x0000001f3b031819 */ /* 0x000fe200000006ff */
[----:B------:R-:W-:Y:S06]  /*7090*/  BRA.U !UP0, `(.L_x_119) ;  /* 0x0000000108247547 */ /* 0x000fec000b800000 */
[----:B------:R-:W-:Y:S01]  /*70a0*/  IMAD.U32 R4, RZ, RZ, UR46 ;  /* 0x0000002eff047e24 */ /* 0x000fe2000f8e00ff */
[----:B------:R-:W-:Y:S01]  /*70b0*/  MOV R0, UR47 ;  /* 0x0000002f00007c02 */ /* 0x000fe20008000f00 */
[----:B------:R-:W-:Y:S03]  /*70c0*/  UIADD3 UR4, UPT, UPT, UR46, 0x1, URZ ;  /* 0x000000012e047890 */ /* 0x000fe6000fffe0ff */
[----:B------:R-:W-:Y:S01]  /*70d0*/  @P1 LEA R4, R4, UR43, 0x3 ;  /* 0x0000002b04041c11 */ /* 0x000fe2000f8e18ff */
[----:B------:R-:W-:Y:S04]  /*70e0*/  UISETP.NE.AND UP0, UPT, UR4, 0x4, UPT ;  /* 0x000000040400788c */ /* 0x000fe8000bf05270 */
[----:B------:R-:W-:Y:S01]  /*70f0*/  @P1 VIADD R4, R4, 0x70 ;  /* 0x0000007004041836 */ /* 0x000fe20000000000 */
[----:B------:R-:W-:Y:S04]  /*7100*/  USEL UR46, UR4, URZ, UP0 ;  /* 0x000000ff042e7287 */ /* 0x000fe80008000000 */
[----:B------:R-:W-:Y:S04]  /*7110*/  @P1 PRMT R0, R0, 0x654, R4 ;  /* 0x0000065400001816 */ /* 0x000fe80000000004 */
[----:B------:R2:W-:Y:S04]  /*7120*/  @P1 SYNCS.ARRIVE.TRANS64.RED.A1T0 RZ, [R0+URZ], RZ ;  /* 0x000000ff00ff19a7 */ /* 0x0005e800081004ff */
.L_x_119:
[----:B------:R-:W3:Y:S01]  /*7130*/  @P1 SYNCS.PHASECHK.TRANS64.TRYWAIT P0, [R2+URZ+0x50], R3 ;  /* 0x00005003020015a7 */ /* 0x000ee200080011ff */
[----:B------:R-:W-:Y:S01]  /*7140*/  BSSY B1, `(.L_x_120) ;  /* 0x0000012000017945 */ /* 0x000fe20003800000 */
[----:B---3--:R-:W-:Y:S03]  /*7150*/  @P1 SEL R63, RZ, 0x1, !P0 ;  /* 0x00000001ff3f1807 */ /* 0x008fe60004000000 */
[----:B------:R-:W-:Y:S05]  /*7160*/  @!P1 BRA `(.L_x_121) ;  /* 0x00000000003c9947 */ /* 0x000fea0003800000 */
[----:B------:R-:W-:Y:S01]  /*7170*/  ISETP.NE.AND P1, PT, R64, RZ, PT ;  /* 0x000000ff4000720c */ /* 0x000fe20003f25270 */
[----:B------:R-:W-:Y:S01]  /*7180*/  BSSY B0, `(.L_x_122) ;  /* 0x0000009000007945 */ /* 0x000fe20003800000 */
[----:B------:R-:W-:Y:S11]  /*7190*/  ISETP.NE.AND P0, PT, R63, RZ, PT ;  /* 0x000000ff3f00720c */ /* 0x000ff60003f05270 */
[----:B------:R-:W-:Y:S05]  /*71a0*/  @P1 IMAD R4, R26, 0x1000, R56 ;  /* 0x000010001a041824 */ /* 0x000fea00078e0238 */
[----:B------:R-:W-:Y:S05]  /*71b0*/  @P1 IADD3 R3, PT, PT, R4, UR43, RZ ;  /* 0x0000002b04031c10 */ /* 0x000fea000fffe0ff */
[----:B------:R-:W-:Y:S01]  /*71c0*/  @P1 IMAD.IADD R3, R65, 0x1, R3 ;  /* 0x0000000141031824 */ /* 0x000fe200078e0203 */
[----:B------:R-:W-:Y:S06]  /*71d0*/  @P0 BRA `(.L_x_123) ;  /* 0x00000000000c0947 */ /* 0x000fec0003800000 */
[----:B--2---:R-:W-:Y:S04]  /*71e0*/  SHF.L.U32 R0, R59, 0x1f, RZ ;  /* 0x0000001f3b007819 */ /* 0x004fe800000006ff */
[----:B------:R-:W2:Y:S02]  /*71f0*/  SYNCS.PHASECHK.TRANS64.TRYWAIT P0, [R2+URZ+0x50], R0 ;  /* 0x00005000020075a7 */ /* 0x000ea400080011ff */
[----:B--2---:R-:W-:Y:S05]  /*7200*/  @!P0 BRA `(.L_x_124) ;  /* 0x0000002800388947 */ /* 0x004fea0003800000 */
.L_x_123:
[----:B------:R-:W-:Y:S05]  /*7210*/  BSYNC B0 ;  /* 0x0000000000007941 */ /* 0x000fea0003800000 */
.L_x_122:
[----:B------:R-:W-:Y:S02]  /*7220*/  ISETP.NE.AND P0, PT, R64, RZ, PT ;  /* 0x000000ff4000720c */ /* 0x000fe40003f05270 */
[----:B------:R-:W-:Y:S11]  /*7230*/  IADD3 R26, PT, PT, R26, 0x1, RZ ;  /* 0x000000011a1a7810 */ /* 0x000ff60007ffe0ff */
[----:B------:R3:W4:Y:S04]  /*7240*/  @P0 LDS.128 R28, [R4+UR43+0x200] ;  /* 0x0002002b041c0984 */ /* 0x0007280008000c00 */
[----:B------:R3:W1:Y:S02]  /*7250*/  @P0 LDS.128 R36, [R3+0x200] ;  /* 0x0002000003240984 */ /* 0x0006640000000c00 */
.L_x_121:
[----:B------:R-:W-:Y:S05]  /*7260*/  BSYNC B1 ;  /* 0x0000000000017941 */ /* 0x000fea0003800000 */
.L_x_120:
[----:B--2---:R-:W-:Y:S05]  /*7270*/  VIADD R0, R25, 0x10 ;  /* 0x0000001019007836 */ /* 0x004fea0000000000 */
[----:B------:R-:W-:Y:S04]  /*7280*/  SHF.R.U32.HI R0, RZ, 0x15, R0 ;  /* 0x00000015ff007819 */ /* 0x000fe80000011600 */
[----:B------:R-:W-:Y:S11]  /*7290*/  LOP3.LUT P0, RZ, R0, 0x3, R47, 0x48, !PT ;  /* 0x0000000300ff7812 */ /* 0x000ff6000780482f */
[----:B------:R-:W-:Y:S02]  /*72a0*/  @!UPT UIADD3 URZ, UPT, UPT, URZ, URZ, URZ ;  /* 0x000000fffffff290 */ /* 0x000fe4000fffe0ff */
[----:B------:R-:W-:Y:S05]  /*72b0*/  @!P0 BRA `(.L_x_125) ;  /* 0x0000000000408947 */ /* 0x000fea0003800000 */
[----:B------:R-:W2:Y:S01]  /*72c0*/  LDCU.64 UR8, c[0x4][0x70] ;  /* 0x01000e00ff0877ac */ /* 0x000ea20008000a00 */
[----:B---3--:R-:W-:Y:S01]  /*72d0*/  MOV R3, 0x0 ;  /* 0x0000000000037802 */ /* 0x008fe20000000f00 */
[----:B------:R-:W-:Y:S02]  /*72e0*/  HFMA2 R12, -RZ, RZ, 0, 5.9604644775390625e-08 ;  /* 0x00000001ff0c7431 */ /* 0x000fe400000001ff */
[----:B-1----:R-:W-:Y:S02]  /*72f0*/  IMAD.MOV.U32 R8, RZ, RZ, 0x192 ;  /* 0x00000192ff087424 */ /* 0x002fe400078e00ff */
[----:B------:R-:W-:Y:S01]  /*7300*/  IMAD.MOV.U32 R13, RZ, RZ, RZ ;  /* 0x000000ffff0d7224 */ /* 0x000fe200078e00ff */
[----:B------:R-:W1:Y:S01]  /*7310*/  LDCU.64 UR6, c[0x4][0x78] ;  /* 0x01000f00ff0677ac */ /* 0x000e620008000a00 */
[----:B------:R-:W3:Y:S01]  /*7320*/  LDC.64 R2, c[0x4][R3] ;  /* 0x0100000003027b82 */ /* 0x000ee20000000a00 */
[----:B------:R-:W5:Y:S01]  /*7330*/  LDCU.64 UR4, c[0x4][0x10] ;  /* 0x01000200ff0477ac */ /* 0x000f620008000a00 */
[----:B--2---:R-:W-:Y:S01]  /*7340*/  MOV R5, UR9 ;  /* 0x0000000900057c02 */ /* 0x004fe20008000f00 */
[----:B------:R-:W-:Y:S01]  /*7350*/  IMAD.U32 R4, RZ, RZ, UR8 ;  /* 0x00000008ff047e24 */ /* 0x000fe2000f8e00ff */
[----:B-1----:R-:W-:Y:S01]  /*7360*/  MOV R7, UR7 ;  /* 0x0000000700077c02 */ /* 0x002fe20008000f00 */
[----:B------:R-:W-:Y:S01]  /*7370*/  IMAD.U32 R6, RZ, RZ, UR6 ;  /* 0x00000006ff067e24 */ /* 0x000fe2000f8e00ff */
[----:B-----5:R-:W-:Y:S01]  /*7380*/  MOV R11, UR5 ;  /* 0x00000005000b7c02 */ /* 0x020fe20008000f00 */
[----:B------:R-:W-:Y:S02]  /*7390*/  IMAD.U32 R10, RZ, RZ, UR4 ;  /* 0x00000004ff0a7e24 */ /* 0x000fe4000f8e00ff */
[----:B------:R-:W-:Y:S07]  /*73a0*/  LEPC R20, `(.L_x_125) ;  /* 0x000000001014794e */ /* 0x000fee0000000000 */
[----:B---34-:R-:W-:Y:S05]  /*73b0*/  CALL.ABS.NOINC R2 ;  /* 0x0000000002007343 */ /* 0x018fea0003c00000 */
.L_x_125:
[----:B------:R-:W-:Y:S01]  /*73c0*/  ISETP.NE.AND P6, PT, R61, RZ, PT ;  /* 0x000000ff3d00720c */ /* 0x000fe20003fc5270 */
[----:B------:R-:W-:Y:S05]  /*73d0*/  WARPSYNC.ALL ;  /* 0x0000000000007948 */ /* 0x000fea0003800000 */
[----:B------:R-:W-:Y:S01]  /*73e0*/  R2UR UR4, R25 ;  /* 0x00000000190472ca */ /* 0x000fe200000e0000 */
[----:B---34-:R-:W-:Y:S01]  /*73f0*/  HADD2.F32 R3, -RZ, R28.H0_H0 ;  /* 0x2000001cff037230 */ /* 0x018fe20000004100 */
[----:B------:R-:W-:Y:S01]  /*7400*/  ISETP.NE.AND P0, PT, R60, RZ, PT ;  /* 0x000000ff3c00720c */ /* 0x000fe20003f05270 */
[----:B------:R-:W-:Y:S01]  /*7410*/  HADD2.F32 R20, -RZ, R30.H0_H0 ;  /* 0x2000001eff147230 */ /* 0x000fe20000004100 */
[----:B------:R-:W-:Y:S09]  /*7420*/  BSSY.RECONVERGENT B0, `(.L_x_126) ;  /* 0x0000058000007945 */ /* 0x000ff20003800200 */
[----:B-1----:R-:W1:Y:S02]  /*7430*/  LDTM.x16 R4, tmem[UR4+0x10] ;  /* 0x00001004000479ee */ /* 0x002e640008240000 */
[C---:B-1----:R-:W-:Y:S01]  /*7440*/  FMUL R0, R24.reuse, R4 ;  /* 0x0000000418007220 */ /* 0x042fe20000400000 */
[----:B------:R-:W-:Y:S02]  /*7450*/  HADD2.F32 R4, -RZ, R28.H1_H1 ;  /* 0x3000001cff047230 */ /* 0x000fe40000004100 */
[C---:B------:R-:W-:Y:S01]  /*7460*/  FMUL R2, R24.reuse, R5 ;  /* 0x0000000518027220 */ /* 0x040fe20000400000 */
[--C-:B------:R-:W-:Y:S02]  /*7470*/  HADD2.F32 R5, -RZ, R29.reuse.H0_H0 ;  /* 0x2000001dff057230 */ /* 0x100fe40000004100 */
[C---:B------:R-:W-:Y:S01]  /*7480*/  FFMA R0, R27.reuse, R3, R0 ;  /* 0x000000031b007223 */ /* 0x040fe20000000000 */
[C---:B------:R-:W-:Y:S01]  /*7490*/  FMUL R3, R24.reuse, R6 ;  /* 0x0000000618037220 */ /* 0x040fe20000400000 */
[----:B------:R-:W-:Y:S02]  /*74a0*/  HADD2.F32 R6, -RZ, R29.H1_H1 ;  /* 0x3000001dff067230 */ /* 0x000fe40000004100 */
[C---:B------:R-:W-:Y:S01]  /*74b0*/  FFMA R2, R27.reuse, R4, R2 ;  /* 0x000000041b027223 */ /* 0x040fe20000000002 */
[C---:B------:R-:W-:Y:S01]  /*74c0*/  FMUL R7, R24.reuse, R7 ;  /* 0x0000000718077220 */ /* 0x040fe20000400000 */
[C---:B------:R-:W-:Y:S01]  /*74d0*/  FFMA R3, R27.reuse, R5, R3 ;  /* 0x000000051b037223 */ /* 0x040fe20000000003 */
[C---:B------:R-:W-:Y:S01]  /*74e0*/  FMUL R4, R24.reuse, R8 ;  /* 0x0000000818047220 */ /* 0x040fe20000400000 */
[----:B------:R-:W-:Y:S01]  /*74f0*/  FMUL R5, R24, R9 ;  /* 0x0000000918057220 */ /* 0x000fe20000400000 */
[----:B------:R-:W-:Y:S01]  /*7500*/  F2FP.F16.F32.PACK_AB R32, R2, R0 ;  /* 0x000000000220723e */ /* 0x000fe200000000ff */
[C---:B------:R-:W-:Y:S01]  /*7510*/  FFMA R7, R27.reuse, R6, R7 ;  /* 0x000000061b077223 */ /* 0x040fe20000000007 */
[----:B------:R-:W-:Y:S02]  /*7520*/  HADD2.F32 R0, -RZ, R30.H1_H1 ;  /* 0x3000001eff007230 */ /* 0x000fe40000004100 */
[----:B------:R-:W-:Y:S01]  /*7530*/  FFMA R4, R27, R20, R4 ;  /* 0x000000141b047223 */ /* 0x000fe20000000004 */
[--C-:B------:R-:W-:Y:S02]  /*7540*/  HADD2.F32 R2, -RZ, R31.reuse.H0_H0 ;  /* 0x2000001fff027230 */ /* 0x100fe40000004100 */
[C---:B------:R-:W-:Y:S01]  /*7550*/  FMUL R6, R24.reuse, R10 ;  /* 0x0000000a18067220 */ /* 0x040fe20000400000 */
[----:B------:R-:W-:Y:S01]  /*7560*/  F2FP.F16.F32.PACK_AB R33, R7, R3 ;  /* 0x000000030721723e */ /* 0x000fe200000000ff */
[----:B------:R-:W-:Y:S02]  /*7570*/  HADD2.F32 R3, -RZ, R31.H1_H1 ;  /* 0x3000001fff037230 */ /* 0x000fe40000004100 */
[C---:B------:R-:W-:Y:S01]  /*7580*/  FFMA R5, R27.reuse, R0, R5 ;  /* 0x000000001b057223 */ /* 0x040fe20000000005 */
[C---:B------:R-:W-:Y:S01]  /*7590*/  FMUL R11, R24.reuse, R11 ;  /* 0x0000000b180b7220 */ /* 0x040fe20000400000 */
[--C-:B------:R-:W-:Y:S02]  /*75a0*/  HADD2.F32 R7, -RZ, R36.reuse.H0_H0 ;  /* 0x20000024ff077230 */ /* 0x100fe40000004100 */
[C---:B------:R-:W-:Y:S01]  /*75b0*/  FMUL R8, R24.reuse, R12 ;  /* 0x0000000c18087220 */ /* 0x040fe20000400000 */
[----:B------:R-:W-:Y:S02]  /*75c0*/  HADD2.F32 R0, -RZ, R36.H1_H1 ;  /* 0x30000024ff007230 */ /* 0x000fe40000004100 */
[C---:B------:R-:W-:Y:S01]  /*75d0*/  FMUL R9, R24.reuse, R13 ;  /* 0x0000000d18097220 */ /* 0x040fe20000400000 */
[C---:B------:R-:W-:Y:S01]  /*75e0*/  FFMA R6, R27.reuse, R2, R6 ;  /* 0x000000021b067223 */ /* 0x040fe20000000006 */
[C---:B------:R-:W-:Y:S01]  /*75f0*/  FFMA R11, R27.reuse, R3, R11 ;  /* 0x000000031b0b7223 */ /* 0x040fe2000000000b */
[C---:B------:R-:W-:Y:S01]  /*7600*/  FFMA R8, R27.reuse, R7, R8 ;  /* 0x000000071b087223 */ /* 0x040fe20000000008 */
[C---:B------:R-:W-:Y:S01]  /*7610*/  FFMA R9, R27.reuse, R0, R9 ;  /* 0x000000001b097223 */ /* 0x040fe20000000009 */
[--C-:B------:R-:W-:Y:S02]  /*7620*/  HADD2.F32 R2, -RZ, R37.reuse.H0_H0 ;  /* 0x20000025ff027230 */ /* 0x100fe40000004100 */
[C---:B------:R-:W-:Y:S01]  /*7630*/  FMUL R10, R24.reuse, R14 ;  /* 0x0000000e180a7220 */ /* 0x040fe20000400000 */
[----:B------:R-:W-:Y:S02]  /*7640*/  HADD2.F32 R0, -RZ, R37.H1_H1 ;  /* 0x30000025ff007230 */ /* 0x000fe40000004100 */
[C---:B------:R-:W-:Y:S01]  /*7650*/  FMUL R15, R24.reuse, R15 ;  /* 0x0000000f180f7220 */ /* 0x040fe20000400000 */
[C---:B------:R-:W-:Y:S01]  /*7660*/  FMUL R12, R24.reuse, R16 ;  /* 0x00000010180c7220 */ /* 0x040fe20000400000 */
[C---:B------:R-:W-:Y:S01]  /*7670*/  FFMA R10, R27.reuse, R2, R10 ;  /* 0x000000021b0a7223 */ /* 0x040fe2000000000a */
[--C-:B------:R-:W-:Y:S02]  /*7680*/  HADD2.F32 R2, -RZ, R38.reuse.H0_H0 ;  /* 0x20000026ff027230 */ /* 0x100fe40000004100 */
[----:B------:R-:W-:Y:S01]  /*7690*/  FFMA R15, R27, R0, R15 ;  /* 0x000000001b0f7223 */ /* 0x000fe2000000000f */
[----:B------:R-:W-:Y:S01]  /*76a0*/  HADD2.F32 R0, -RZ, R38.H1_H1 ;  /* 0x30000026ff007230 */ /* 0x000fe20000004100 */
[----:B------:R-:W-:Y:S01]  /*76b0*/  F2FP.F16.F32.PACK_AB R34, R5, R4 ;  /* 0x000000040522723e */ /* 0x000fe200000000ff */
        /* <DEDUP_REMOVED lines=14> */
[----:B------:R-:W-:Y:S02]  /*77a0*/  F2FP.F16.F32.PACK_AB R11, R19, R14 ;  /* 0x0000000e130b723e */ /* 0x000fe400000000ff */
[----:B------:R-:W-:Y:S02]  /*77b0*/  MOV R2, UR46 ;  /* 0x0000002e00027c02 */ /* 0x000fe40008000f00 */
[----:B------:R-:W-:Y:S01]  /*77c0*/  MOV R0, UR47 ;  /* 0x0000002f00007c02 */ /* 0x000fe20008000f00 */
[----:B------:R1:W-:Y:S01]  /*77d0*/  STS.128 [R62+0x1200], R8 ;  /* 0x001200083e007388 */ /* 0x0003e20000000c00 */
[----:B------:R-:W-:Y:S02]  /*77e0*/  @P6 LEA R2, R2, UR43, 0x3 ;  /* 0x0000002b02026c11 */ /* 0x000fe4000f8e18ff */
[----:B------:R-:W-:Y:S02]  /*77f0*/  @P6 SHF.L.U32 R3, R59, 0x1f, RZ ;  /* 0x0000001f3b036819 */ /* 0x000fe400000006ff */
[----:B------:R-:W-:Y:S01]  /*7800*/  @P6 IADD3 R2, PT, PT, R2, 0x70, RZ ;  /* 0x0000007002026810 */ /* 0x000fe20007ffe0ff */
[----:B------:R-:W-:Y:S01]  /*7810*/  @!PT LDS RZ, [RZ] ;  /* 0x00000000fffff984 */ /* 0x000fe20000000800 */
[----:B------:R-:W-:Y:S01]  /*7820*/  @!PT LDS RZ, [RZ] ;  /* 0x00000000fffff984 */ /* 0x000fe20000000800 */
[----:B------:R-:W-:Y:S01]  /*7830*/  @!PT LDS RZ, [RZ] ;  /* 0x00000000fffff984 */ /* 0x000fe20000000800 */
[----:B------:R-:W-:Y:S01]  /*7840*/  @!PT LDS RZ, [RZ] ;  /* 0x00000000fffff984 */ /* 0x000fe20000000800 */
[----:B------:R2:W-:Y:S06]  /*7850*/  MEMBAR.ALL.CTA ;  /* 0x0000000000007992 */ /* 0x0005ec0000008000 */
[----:B--2---:R-:W2:Y:S01]  /*7860*/  FENCE.VIEW.ASYNC.S ;  /* 0x00000000000073c6 */ /* 0x004ea20000000000 */
[----:B------:R-:W-:Y:S02]  /*7870*/  @P6 PRMT R0, R0, 0x654, R2 ;  /* 0x0000065400006816 */ /* 0x000fe40000000002 */
[----:B------:R-:W-:Y:S01]  /*7880*/  LEA R2, R26, UR43, 0x3 ;  /* 0x0000002b1a027c11 */ /* 0x000fe2000f8e18ff */
[----:B--2---:R-:W-:Y:S06]  /*7890*/  BAR.SYNC.DEFER_BLOCKING 0x1, 0x80 ;  /* 0x0042000000007b1d */ /* 0x004fec0000010000 */
[----:B------:R-:W-:Y:S05]  /*78a0*/  @P0 BRA `(.L_x_127) ;  /* 0x00000000003c0947 */ /* 0x000fea0003800000 */
[----:B------:R-:W2:Y:S01]  /*78b0*/  LDCU.64 UR6, c[0x0][0x348] ;  /* 0x00006900ff0677ac */ /* 0x000ea20008000a00 */
[----:B------:R-:W-:Y:S02]  /*78c0*/  UIADD3 UR13, UPT, UPT, UR49, 0x10, URZ ;  /* 0x00000010310d7890 */ /* 0x000fe4000fffe0ff */
[----:B------:R-:W-:Y:S01]  /*78d0*/  UIADD3 UR12, UPT, UPT, UR43, 0x1200, URZ ;  /* 0x000012002b0c7890 */ /* 0x000fe2000fffe0ff */
[----:B------:R-:W-:Y:S01]  /*78e0*/  UMOV UR14, UR50 ;  /* 0x00000032000e7c82 */ /* 0x000fe20008000000 */
[----:B------:R-:W-:Y:S01]  /*78f0*/  UMOV UR15, UR36 ;  /* 0x00000024000f7c82 */ /* 0x000fe20008000000 */
[----:B------:R-:W-:Y:S02]  /*7900*/  UIADD3 UR9, UPT, UPT, UR49, 0x50, URZ ;  /* 0x0000005031097890 */ /* 0x000fe4000fffe0ff */
[----:B------:R-:W-:Y:S01]  /*7910*/  UIADD3 UR8, UPT, UPT, UR43, 0x1a00, URZ ;  /* 0x00001a002b087890 */ /* 0x000fe2000fffe0ff */
[----:B------:R-:W-:Y:S01]  /*7920*/  UMOV UR10, UR50 ;  /* 0x00000032000a7c82 */ /* 0x000fe20008000000 */
[----:B------:R-:W-:Y:S01]  /*7930*/  UMOV UR11, UR36 ;  /* 0x00000024000b7c82 */ /* 0x000fe20008000000 */
[----:B--2---:R-:W-:Y:S04]  /*7940*/  UIADD3 UR4, UP0, UPT, UR6, 0x680, URZ ;  /* 0x0000068006047890 */ /* 0x004fe8000ff1e0ff */
[----:B------:R-:W-:Y:S09]  /*7950*/  UIADD3.X UR5, UPT, UPT, URZ, UR7, URZ, UP0, !UPT ;  /* 0x00000007ff057290 */ /* 0x000ff200087fe4ff */
[----:B------:R2:W-:Y:S01]  /*7960*/  UTMASTG.3D [UR12], [UR4] ;  /* 0x0000000c040073b5 */ /* 0x0005e20008010000 */
[----:B------:R2:W-:Y:S01]  /*7970*/  UTMASTG.3D [UR8], [UR4] ;  /* 0x00000008040073b5 */ /* 0x0005e20008010000 */
[----:B------:R0:W-:Y:S01]  /*7980*/  UTMACMDFLUSH ;  /* 0x00000000000079b7 */ /* 0x0001e20000000000 */
[----:B--2---:R-:W-:Y:S04]  /*7990*/  DEPBAR.LE SB0, 0x1 ;  /* 0x000080400000791a */ /* 0x004fe80000000000 */
.L_x_127:
[----:B------:R-:W-:Y:S05]  /*79a0*/  BSYNC.RECONVERGENT B0 ;  /* 0x0000000000007941 */ /* 0x000fea0003800200 */
.L_x_126:
[----:B------:R-:W-:Y:S01]  /*79b0*/  BAR.SYNC.DEFER_BLOCKING 0x1, 0x80 ;  /* 0x0042000000007b1d */ /* 0x000fe20000010000 */
[----:B------:R-:W-:Y:S04]  /*79c0*/  UIADD3 UR4, UPT, UPT, UR46, 0x1, URZ ;  /* 0x000000012e047890 */ /* 0x000fe8000fffe0ff */
[----:B------:R-:W-:Y:S04]  /*79d0*/  UISETP.NE.AND UP0, UPT, UR4, 0x4, UPT ;  /* 0x000000040400788c */ /* 0x000fe8000bf05270 */
[----:B------:R-:W-:Y:S01]  /*79e0*/  USEL UR44, UR4, URZ, UP0 ;  /* 0x000000ff042c7287 */ /* 0x000fe20008000000 */
[----:B------:R2:W-:Y:S01]  /*79f0*/  @P6 SYNCS.ARRIVE.TRANS64.RED.A1T0 RZ, [R0+URZ], RZ ;  /* 0x000000ff00ff69a7 */ /* 0x0005e200081004ff */
[----:B------:R-:W-:Y:S01]  /*7a00*/  BSSY B1, `(.L_x_128) ;  /* 0x0000013000017945 */ /* 0x000fe20003800000 */
[----:B------:R-:W3:Y:S02]  /*7a10*/  @P6 SYNCS.PHASECHK.TRANS64.TRYWAIT P0, [R2+URZ+0x50], R3 ;  /* 0x00005003020065a7 */ /* 0x000ee400080011ff */
[----:B---3--:R-:W-:Y:S01]  /*7a20*/  @P6 SEL R63, RZ, 0x1, !P0 ;  /* 0x00000001ff3f6807 */ /* 0x008fe20004000000 */
[----:B--2---:R-:W-:Y:S06]  /*7a30*/  @!P6 BRA `(.L_x_129) ;  /* 0x00000000003ce947 */ /* 0x004fec0003800000 */
[----:B------:R-:W-:Y:S01]  /*7a40*/  ISETP.NE.AND P1, PT, R64, RZ, PT ;  /* 0x000000ff4000720c */ /* 0x000fe20003f25270 */
[----:B------:R-:W-:Y:S01]  /*7a50*/  BSSY B0, `(.L_x_130) ;  /* 0x0000009000007945 */ /* 0x000fe20003800000 */
[----:B------:R-:W-:Y:S11]  /*7a60*/  ISETP.NE.AND P0, PT, R63, RZ, PT ;  /* 0x000000ff3f00720c */ /* 0x000ff60003f05270 */
[----:B------:R-:W-:Y:S05]  /*7a70*/  @P1 IMAD R3, R26, 0x1000, R56 ;  /* 0x000010001a031824 */ /* 0x000fea00078e0238 */
[----:B------:R-:W-:Y:S05]  /*7a80*/  @P1 IADD3 R0, PT, PT, R3, UR43, RZ ;  /* 0x0000002b03001c10 */ /* 0x000fea000fffe0ff */
[----:B------:R-:W-:Y:S01]  /*7a90*/  @P1 IMAD.IADD R0, R65, 0x1, R0 ;  /* 0x0000000141001824 */ /* 0x000fe200078e0200 */
[----:B------:R-:W-:Y:S06]  /*7aa0*/  @P0 BRA `(.L_x_131) ;  /* 0x00000000000c0947 */ /* 0x000fec0003800000 */
[----:B------:R-:W-:Y:S04]  /*7ab0*/  SHF.L.U32 R4, R59, 0x1f, RZ ;  /* 0x0000001f3b047819 */ /* 0x000fe800000006ff */
[----:B------:R-:W2:Y:S02]  /*7ac0*/  SYNCS.PHASECHK.TRANS64.TRYWAIT P0, [R2+URZ+0x50], R4 ;  /* 0x00005004020075a7 */ /* 0x000ea400080011ff */
[----:B--2---:R-:W-:Y:S05]  /*7ad0*/  @!P0 BRA `(.L_x_132) ;  /* 0x0000002000188947 */ /* 0x004fea0003800000 */
.L_x_131:
[----:B------:R-:W-:Y:S05]  /*7ae0*/  BSYNC B0 ;  /* 0x0000000000007941 */ /* 0x000fea0003800000 */
.L_x_130:
[----:B------:R-:W-:Y:S02]  /*7af0*/  ISETP.NE.AND P0, PT, R64, RZ, PT ;  /* 0x000000ff4000720c */ /* 0x000fe40003f05270 */
[----:B------:R-:W-:Y:S11]  /*7b00*/  IADD3 R26, PT, PT, R26, 0x1, RZ ;  /* 0x000000011a1a7810 */ /* 0x000ff60007ffe0ff */
[----:B------:R3:W4:Y:S04]  /*7b10*/  @P0 LDS.128 R28, [R3+UR43+0x200] ;  /* 0x0002002b031c0984 */ /* 0x0007280008000c00 */
[----:B------:R3:W1:Y:S02]  /*7b20*/  @P0 LDS.128 R36, [R0+0x200] ;  /* 0x0002000000240984 */ /* 0x0006640000000c00 */
.L_x_129:
[----:B------:R-:W-:Y:S05]  /*7b30*/  BSYNC B1 ;  /* 0x0000000000017941 */ /* 0x000fea0003800000 */
.L_x_128:
[----:B---3--:R-:W-:Y:S05]  /*7b40*/  VIADD R0, R25, 0x20 ;  /* 0x0000002019007836 */ /* 0x008fea0000000000 */
[----:B------:R-:W-:Y:S04]  /*7b50*/  SHF.R.U32.HI R0, RZ, 0x15, R0 ;  /* 0x00000015ff007819 */ /* 0x000fe80000011600 */
[----:B------:R-:W-:Y:S11]  /*7b60*/  LOP3.LUT P0, RZ, R0, 0x3, R47, 0x48, !PT ;  /* 0x0000000300ff7812 */ /* 0x000ff6000780482f */
[----:B------:R-:W-:Y:S02]  /*7b70*/  @!UPT UIADD3 URZ, UPT, UPT, URZ, URZ, URZ ;  /* 0x000000fffffff290 */ /* 0x000fe4000fffe0ff */
[----:B------:R-:W-:Y:S05]  /*7b80*/  @!P0 BRA `(.L_x_133) ;  /* 0x0000000000408947 */ /* 0x000fea0003800000 */
[----:B------:R-:W3:Y:S01]  /*7b90*/  LDCU.64 UR8, c[0x4][0x70] ;  /* 0x01000e00ff0877ac */ /* 0x000ee20008000a00 */
[----:B------:R-:W-:Y:S01]  /*7ba0*/  MOV R3, 0x0 ;  /* 0x0000000000037802 */ /* 0x000fe20000000f00 */
[----:B------:R-:W-:Y:S02]  /*7bb0*/  HFMA2 R12, -RZ, RZ, 0, 5.9604644775390625e-08 ;  /* 0x00000001ff0c7431 */ /* 0x000fe400000001ff */
[----:B-1----:R-:W-:Y:S02]  /*7bc0*/  IMAD.MOV.U32 R8, RZ, RZ, 0x192 ;  /* 0x00000192ff087424 */ /* 0x002fe400078e00ff */
[----:B------:R-:W-:Y:S01]  /*7bd0*/  IMAD.MOV.U32 R13, RZ, RZ, RZ ;  /* 0x000000ffff0d7224 */ /* 0x000fe200078e00ff */
[----:B------:R-:W1:Y:S01]  /*7be0*/  LDCU.64 UR6, c[0x4][0x78] ;  /* 0x01000f00ff0677ac */ /* 0x000e620008000a00 */
[----:B--2---:R-:W2:Y:S01]  /*7bf0*/  LDC.64 R2, c[0x4][R3] ;  /* 0x0100000003027b82 */ /* 0x004ea20000000a00 */
[----:B------:R-:W5:Y:S01]  /*7c00*/  LDCU.64 UR4, c[0x4][0x10] ;  /* 0x01000200ff0477ac */ /* 0x000f620008000a00 */
[----:B---3--:R-:W-:Y:S01]  /*7c10*/  MOV R5, UR9 ;  /* 0x0000000900057c02 */ /* 0x008fe20008000f00 */
[----:B------:R-:W-:Y:S01]  /*7c20*/  IMAD.U32 R4, RZ, RZ, UR8 ;  /* 0x00000008ff047e24 */ /* 0x000fe2000f8e00ff */
[----:B-1----:R-:W-:Y:S01]  /*7c30*/  MOV R7, UR7 ;  /* 0x0000000700077c02 */ /* 0x002fe20008000f00 */
[----:B------:R-:W-:Y:S01]  /*7c40*/  IMAD.U32 R6, RZ, RZ, UR6 ;  /* 0x00000006ff067e24 */ /* 0x000fe2000f8e00ff */
[----:B-----5:R-:W-:Y:S01]  /*7c50*/  MOV R11, UR5 ;  /* 0x00000005000b7c02 */ /* 0x020fe20008000f00 */
[----:B------:R-:W-:Y:S02]  /*7c60*/  IMAD.U32 R10, RZ, RZ, UR4 ;  /* 0x00000004ff0a7e24 */ /* 0x000fe4000f8e00ff */
[----:B------:R-:W-:Y:S07]  /*7c70*/  LEPC R20, `(.L_x_133) ;  /* 0x000000001014794e */ /* 0x000fee0000000000 */
[----:B--2-4-:R-:W-:Y:S05]  /*7c80*/  CALL.ABS.NOINC R2 ;  /* 0x0000000002007343 */ /* 0x014fea0003c00000 */
.L_x_133:
[----:B------:R-:W-:Y:S01]  /*7c90*/  ISETP.NE.AND P6, PT, R61, RZ, PT ;  /* 0x000000ff3d00720c */ /* 0x000fe20003fc5270 */
[----:B------:R-:W-:Y:S05]  /*7ca0*/  WARPSYNC.ALL ;  /* 0x0000000000007948 */ /* 0x000fea0003800000 */
[----:B------:R-:W-:Y:S01]  /*7cb0*/  R2UR UR4, R25 ;  /* 0x00000000190472ca */ /* 0x000fe200000e0000 */
[----:B----4-:R-:W-:Y:S01]  /*7cc0*/  HADD2.F32 R3, -RZ, R28.H0_H0 ;  /* 0x2000001cff037230 */ /* 0x010fe20000004100 */
[----:B------:R-:W-:Y:S01]  /*7cd0*/  ISETP.NE.AND P0, PT, R60, RZ, PT ;  /* 0x000000ff3c00720c */ /* 0x000fe20003f05270 */
[----:B------:R-:W-:Y:S01]  /*7ce0*/  HADD2.F32 R20, -RZ, R30.H0_H0 ;  /* 0x2000001eff147230 */ /* 0x000fe20000004100 */
[----:B------:R-:W-:Y:S09]  /*7cf0*/  BSSY.RECONVERGENT B0, `(.L_x_134) ;  /* 0x0000058000007945 */ /* 0x000ff20003800200 */
[----:B-12---:R-:W1:Y:S02]  /*7d00*/  LDTM.x16 R4, tmem[UR4+0x20] ;  /* 0x00002004000479ee */ /* 0x006e640008240000 */
        /* <DEDUP_REMOVED lines=59> */
[----:B------:R-:W-:Y:S02]  /*80c0*/  LEA R3, R26, UR43, 0x3 ;  /* 0x0000002b1a037c11 */ /* 0x000fe4000f8e18ff */
        /* <DEDUP_REMOVED lines=8> */
[----:B------:R-:W-:Y:S01]  /*8150*/  @P6 SHF.L.U32 R2, R59, 0x1f, RZ ;  /* 0x0000001f3b026819 */ /* 0x000fe200000006ff */
        /* <DEDUP_REMOVED lines=17> */
.L_x_135:
[----:B------:R-:W-:Y:S05]  /*8270*/  BSYNC.RECONVERGENT B0 ;  /* 0x0000000000007941 */ /* 0x000fea0003800200 */
.L_x_134:
        /* <DEDUP_REMOVED lines=19> */
.L_x_139:
[----:B------:R-:W-:Y:S05]  /*83b0*/  BSYNC B0 ;  /* 0x0000000000007941 */ /* 0x000fea0003800000 */
.L_x_138:
[----:B------:R-:W-:Y:S11]  /*83c0*/  ISETP.NE.AND P0, PT, R64, RZ, PT ;  /* 0x000000ff4000720c */ /* 0x000ff60003f05270 */
[----:B------:R-:W-:Y:S02]  /*83d0*/  @!UPT UIADD3 URZ, UPT, UPT, URZ, URZ, URZ ;  /* 0x000000fffffff290 */ /* 0x000fe4000fffe0ff */
[----:B------:R3:W4:Y:S04]  /*83e0*/  @P0 LDS.128 R28, [R26+UR43+0x200] ;  /* 0x0002002b1a1c0984 */ /* 0x0007280008000c00 */
[----:B------:R3:W1:Y:S02]  /*83f0*/  @P0 LDS.128 R36, [R65+0x200] ;  /* 0x0002000041240984 */ /* 0x0006640000000c00 */
.L_x_137:
[----:B------:R-:W-:Y:S05]  /*8400*/  BSYNC B1 ;  /* 0x0000000000017941 */ /* 0x000fea0003800000 */
.L_x_136:
[----:B--2---:R-:W-:Y:S05]  /*8410*/  VIADD R0, R25, 0x30 ;  /* 0x0000003019007836 */ /* 0x004fea0000000000 */
[----:B------:R-:W-:Y:S04]  /*8420*/  SHF.R.U32.HI R0, RZ, 0x15, R0 ;  /* 0x00000015ff007819 */ /* 0x000fe80000011600 */
[----:B------:R-:W-:Y:S11]  /*8430*/  LOP3.LUT P0, RZ, R0, 0x3, R47, 0x48, !PT ;  /* 0x0000000300ff7812 */ /* 0x000ff6000780482f */
[----:B------:R-:W-:Y:S02]  /*8440*/  @!UPT UIADD3 URZ, UPT, UPT, URZ, URZ, URZ ;  /* 0x000000fffffff290 */ /* 0x000fe4000fffe0ff */
[----:B------:R-:W-:Y:S05]  /*8450*/  @!P0 BRA `(.L_x_141) ;  /* 0x0000000000408947 */ /* 0x000fea0003800000 */
[----:B------:R-:W2:Y:S01]  /*8460*/  LDCU.64 UR8, c[0x4][0x70] ;  /* 0x01000e00ff0877ac */ /* 0x000ea20008000a00 */
[----:B------:R-:W-:Y:S01]  /*8470*/  MOV R3, 0x0 ;  /* 0x0000000000037802 */ /* 0x000fe20000000f00 */
        /* <DEDUP_REMOVED lines=14> */
.L_x_141:
[----:B------:R-:W-:Y:S01]  /*8560*/  ISETP.NE.AND P0, PT, R60, RZ, PT ;  /* 0x000000ff3c00720c */ /* 0x000fe20003f05270 */
[----:B------:R-:W-:Y:S05]  /*8570*/  WARPSYNC.ALL ;  /* 0x0000000000007948 */ /* 0x000fea0003800000 */
[----:B------:R-:W-:Y:S01]  /*8580*/  R2UR UR4, R25 ;  /* 0x00000000190472ca */ /* 0x000fe200000e0000 */
[--C-:B----4-:R-:W-:Y:S01]  /*8590*/  HADD2.F32 R20, -RZ, R28.reuse.H0_H0 ;  /* 0x2000001cff147230 */ /* 0x110fe20000004100 */
[----:B------:R-:W-:Y:S01]  /*85a0*/  IADD3 R53, PT, PT, R53, 0xe0, RZ ;  /* 0x000000e035357810 */ /* 0x000fe20007ffe0ff */
[----:B------:R-:W-:Y:S01]  /*85b0*/  HADD2.F32 R21, -RZ, R28.H1_H1 ;  /* 0x3000001cff157230 */ /* 0x000fe20000004100 */
[----:B------:R-:W-:Y:S01]  /*85c0*/  BSSY.RECONVERGENT B0, `(.L_x_142) ;  /* 0x0000054000007945 */ /* 0x000fe20003800200 */
[--C-:B------:R-:W-:Y:S01]  /*85d0*/  HADD2.F32 R25, -RZ, R29.reuse.H0_H0 ;  /* 0x2000001dff197230 */ /* 0x100fe20000004100 */
[----:B------:R-:W-:Y:S01]  /*85e0*/  LOP3.LUT R53, R53, 0xfefffff8, RZ, 0xc0, !PT ;  /* 0xfefffff835357812 */ /* 0x000fe200078ec0ff */
[----:B---3--:R-:W-:Y:S02]  /*85f0*/  HADD2.F32 R26, -RZ, R29.H1_H1 ;  /* 0x3000001dff1a7230 */ /* 0x008fe40000004100 */
[--C-:B------:R-:W-:Y:S02]  /*8600*/  HADD2.F32 R28, -RZ, R30.reuse.H0_H0 ;  /* 0x2000001eff1c7230 */ /* 0x100fe40000004100 */
[----:B------:R-:W-:Y:S02]  /*8610*/  HADD2.F32 R29, -RZ, R30.H1_H1 ;  /* 0x3000001eff1d7230 */ /* 0x000fe40000004100 */
[----:B-1----:R-:W1:Y:S01]  /*8620*/  LDTM.x16 R4, tmem[UR4+0x30] ;  /* 0x00003004000479ee */ /* 0x002e620008240000 */
[----:B------:R-:W-:Y:S01]  /*8630*/  NOP ;  /* 0x0000000000007918 */ /* 0x000fe20000000000 */
[----:B-1----:R1:W-:Y:S01]  /*8640*/  SYNCS.ARRIVE.TRANS64.RED.A1T0 RZ, [R53+URZ], RZ ;  /* 0x000000ff35ff79a7 */ /* 0x0023e200081004ff */
[--C-:B------:R-:W-:Y:S02]  /*8650*/  HADD2.F32 R30, -RZ, R31.reuse.H0_H0 ;  /* 0x2000001fff1e7230 */ /* 0x100fe40000004100 */
[----:B------:R-:W-:Y:S02]  /*8660*/  HADD2.F32 R31, -RZ, R31.H1_H1 ;  /* 0x3000001fff1f7230 */ /* 0x000fe40000004100 */
        /* <DEDUP_REMOVED lines=8> */
[C---:B------:R-:W-:Y:S01]  /*86f0*/  FMUL R4, R24.reuse, R4 ;  /* 0x0000000418047220 */ /* 0x040fe20000400000 */
[C---:B------:R-:W-:Y:S01]  /*8700*/  FMUL R5, R24.reuse, R5 ;  /* 0x0000000518057220 */ /* 0x040fe20000400000 */
[C---:B------:R-:W-:Y:S01]  /*8710*/  FMUL R6, R24.reuse, R6 ;  /* 0x0000000618067220 */ /* 0x040fe20000400000 */
[C---:B------:R-:W-:Y:S01]  /*8720*/  FMUL R7, R24.reuse, R7 ;  /* 0x0000000718077220 */ /* 0x040fe20000400000 */
[C---:B------:R-:W-:Y:S01]  /*8730*/  FFMA R4, R27.reuse, R20, R4 ;  /* 0x000000141b047223 */ /* 0x040fe20000000004 */
        /* <DEDUP_REMOVED lines=15> */
[C---:B------:R-:W-:Y:S01]  /*8830*/  FMUL R12, R24.reuse, R16 ;  /* 0x00000010180c7220 */ /* 0x040fe20000400000 */
[C---:B------:R-:W-:Y:S01]  /*8840*/  FFMA R0, R27.reuse, R32, R0 ;  /* 0x000000201b007223 */ /* 0x040fe20000000000 */
[C---:B------:R-:W-:Y:S01]  /*8850*/  FMUL R13, R24.reuse, R17 ;  /* 0x00000011180d7220 */ /* 0x040fe20000400000 */
[----:B------:R-:W-:Y:S01]  /*8860*/  FFMA R2, R27, R33, R2 ;  /* 0x000000211b027223 */ /* 0x000fe20000000002 */
[----:B------:R-:W-:Y:S01]  /*8870*/  F2FP.F16.F32.PACK_AB R4, R5, R4 ;  /* 0x000000040504723e */ /* 0x000fe200000000ff */
[C---:B------:R-:W-:Y:S01]  /*8880*/  FMUL R14, R24.reuse, R18 ;  /* 0x00000012180e7220 */ /* 0x040fe20000400000 */
[----:B------:R-:W-:Y:S01]  /*8890*/  FFMA R3, R27, R34, R3 ;  /* 0x000000221b037223 */ /* 0x000fe20000000003 */
[----:B------:R-:W-:Y:S01]  /*88a0*/  F2FP.F16.F32.PACK_AB R5, R7, R6 ;  /* 0x000000060705723e */ /* 0x000fe200000000ff */
[----:B------:R-:W-:Y:S01]  /*88b0*/  FFMA R15, R27, R35, R15 ;  /* 0x000000231b0f7223 */ /* 0x000fe2000000000f */
[----:B------:R-:W-:Y:S01]  /*88c0*/  FMUL R19, R24, R19 ;  /* 0x0000001318137220 */ /* 0x000fe20000400000 */
[----:B------:R-:W-:Y:S01]  /*88d0*/  F2FP.F16.F32.PACK_AB R6, R9, R8 ;  /* 0x000000080906723e */ /* 0x000fe200000000ff */
[----:B------:R-:W-:Y:S01]  /*88e0*/  FFMA R12, R27, R36, R12 ;  /* 0x000000241b0c7223 */ /* 0x000fe2000000000c */
[----:B------:R-:W-:Y:S01]  /*88f0*/  F2FP.F16.F32.PACK_AB R7, R11, R10 ;  /* 0x0000000a0b07723e */ /* 0x000fe200000000ff */
[C---:B------:R-:W-:Y:S01]  /*8900*/  FFMA R13, R27.reuse, R37, R13 ;  /* 0x000000251b0d7223 */ /* 0x040fe2000000000d */
[C---:B------:R-:W-:Y:S01]  /*8910*/  FFMA R14, R27.reuse, R38, R14 ;  /* 0x000000261b0e7223 */ /* 0x040fe2000000000e */
[----:B------:R-:W-:Y:S01]  /*8920*/  FFMA R19, R27, R39, R19 ;  /* 0x000000271b137223 */ /* 0x000fe20000000013 */
[----:B------:R-:W-:Y:S01]  /*8930*/  F2FP.F16.F32.PACK_AB R16, R2, R0 ;  /* 0x000000000210723e */ /* 0x000fe200000000ff */
[----:B------:R1:W-:Y:S01]  /*8940*/  STS.128 [R56+UR43+0x3200], R4 ;  /* 0x0032000438007988 */ /* 0x0003e20008000c2b */
        /* <DEDUP_REMOVED lines=27> */
.L_x_143:
[----:B------:R-:W-:Y:S05]  /*8b00*/  BSYNC.RECONVERGENT B0 ;  /* 0x0000000000007941 */ /* 0x000fea0003800200 */
.L_x_142:
[----:B------:R-:W-:Y:S01]  /*8b10*/  BAR.SYNC.DEFER_BLOCKING 0x1, 0x80 ;  /* 0x0042000000007b1d */ /* 0x000fe20000010000 */
[----:B------:R-:W-:Y:S01]  /*8b20*/  UISETP.NE.AND UP0, UPT, UR52, -0x4, UPT ;  /* 0xfffffffc3400788c */ /* 0x000fe2000bf05270 */
[----:B------:R-:W-:Y:S08]  /*8b30*/  IADD3 R22, PT, PT, R22, 0x1, RZ ;  /* 0x0000000116167810 */ /* 0x000ff00007ffe0ff */
[----:B------:R-:W-:Y:S05]  /*8b40*/  BRA.U !UP0, `(.L_x_144) ;  /* 0x0000000108287547 */ /* 0x000fea000b800000 */
[----:B------:R-:W-:Y:S01]  /*8b50*/  ISETP.NE.AND P0, PT, R61, RZ, PT ;  /* 0x000000ff3d00720c */ /* 0x000fe20003f05270 */
[----:B------:R-:W-:Y:S01]  /*8b60*/  IMAD.U32 R2, RZ, RZ, UR46 ;  /* 0x0000002eff027e24 */ /* 0x000fe2000f8e00ff */
[----:B------:R-:W-:Y:S01]  /*8b70*/  UIADD3 UR4, UPT, UPT, UR46, 0x1, URZ ;  /* 0x000000012e047890 */ /* 0x000fe2000fffe0ff */
[----:B------:R-:W-:Y:S03]  /*8b80*/  IMAD.U32 R0, RZ, RZ, UR47 ;  /* 0x0000002fff007e24 */ /* 0x000fe6000f8e00ff */
[----:B------:R-:W-:Y:S04]  /*8b90*/  UISETP.NE.AND UP0, UPT, UR4, 0x4, UPT ;  /* 0x000000040400788c */ /* 0x000fe8000bf05270 */
[----:B------:R-:W-:Y:S03]  /*8ba0*/  USEL UR46, UR4, URZ, UP0 ;  /* 0x000000ff042e7287 */ /* 0x000fe60008000000 */
[----:B------:R-:W-:Y:S05]  /*8bb0*/  @P0 LEA R2, R2, UR43, 0x3 ;  /* 0x0000002b02020c11 */ /* 0x000fea000f8e18ff */
[----:B------:R-:W-:Y:S05]  /*8bc0*/  @P0 VIADD R2, R2, 0x70 ;  /* 0x0000007002020836 */ /* 0x000fea0000000000 */
[----:B------:R-:W-:Y:S04]  /*8bd0*/  @P0 PRMT R0, R0, 0x654, R2 ;  /* 0x0000065400000816 */ /* 0x000fe80000000002 */
[----:B------:R2:W-:Y:S03]  /*8be0*/  @P0 SYNCS.ARRIVE.TRANS64.RED.A1T0 RZ, [R0+URZ], RZ ;  /* 0x000000ff00ff09a7 */ /* 0x0005e600081004ff */
.L_x_144:
[----:B------:R-:W-:Y:S01]  /*8bf0*/  R2UR UR4, R50 ;  /* 0x00000000320472ca */ /* 0x000fe200000e0000 */
[----:B------:R-:W-:Y:S01]  /*8c00*/  UISETP.NE.AND UP0, UPT, UR62, URZ, UPT ;  /* 0x000000ff3e00728c */ /* 0x000fe2000bf05270 */
[----:B------:R-:W-:Y:S01]  /*8c10*/  ISETP.NE.AND P0, PT, R55, 0x2, PT ;  /* 0x000000023700780c */ /* 0x000fe20003f05270 */
[----:B------:R-:W-:Y:S01]  /*8c20*/  UIADD3 UR24, UPT, UPT, UR37, UR63, URZ ;  /* 0x0000003f25187290 */ /* 0x000fe2000fffe0ff */
[----:B------:R-:W-:Y:S01]  /*8c30*/  ISETP.NE.AND P1, PT, R22, 0x4, PT ;  /* 0x000000041600780c */ /* 0x000fe20003f25270 */
[----:B------:R-:W-:Y:S01]  /*8c40*/  UIADD3 UR52, UPT, UPT, UR52, 0x4, URZ ;  /* 0x0000000434347890 */ /* 0x000fe2000fffe0ff */
[----:B------:R-:W-:Y:S01]  /*8c50*/  SEL R2, RZ, 0x1, P0 ;  /* 0x00000001ff027807 */ /* 0x000fe20000000000 */
[----:B------:R-:W-:Y:S01]  /*8c60*/  UMOV UR36, UR61 ;  /* 0x0000003d00247c82 */ /* 0x000fe20008000000 */
[----:B--2---:R-:W-:Y:S02]  /*8c70*/  SEL R0, RZ, 0x1, P1 ;  /* 0x00000001ff007807 */ /* 0x004fe40000800000 */
[----:B------:R-:W-:Y:S02]  /*8c80*/  LOP3.LUT R57, R57, R2, RZ, 0x3c, !PT ;  /* 0x0000000239397212 */ /* 0x000fe400078e3cff */
[----:B------:R-:W-:Y:S01]  /*8c90*/  LOP3.LUT R58, R58, R0, RZ, 0x3c, !PT ;  /* 0x000000003a3a7212 */ /* 0x000fe200078e3cff */
[----:B------:R-:W-:Y:S01]  /*8ca0*/  UIADD3 UR20, UPT, UPT, UR38, UR4, URZ ;  /* 0x0000000426147290 */ /* 0x000fe2000fffe0ff */
[----:B------:R-:W-:Y:S02]  /*8cb0*/  SEL R55, R55, RZ, P0 ;  /* 0x000000ff37377207 */ /* 0x000fe40000000000 */
[----:B------:R-:W-:Y:S01]  /*8cc0*/  SEL R22, R22, RZ, P1 ;  /* 0x000000ff16167207 */ /* 0x000fe20000800000 */
[----:B------:R-:W-:Y:S08]  /*8cd0*/  BRA.U UP0, `(.L_x_145) ;  /* 0xffffffcd005c7547 */ /* 0x000ff0000b83ffff */
[----:B------:R-:W-:-:S13]  /*8ce0*/  R2UR UR4, R51 ;  /* 0x00000000330472ca */ /* 0x000fda00000e0000 */
[----:B------:R-:W-:-:S09]  /*8cf0*/  UISETP.NE.AND UP0, UPT, UR4, URZ, UPT ;  /* 0x000000ff0400728c */ /* 0x000fd2000bf05270 */
[----:B------:R-:W-:Y:S05]  /*8d00*/  BRA.U !UP0, `(.L_x_146) ;  /* 0x0000000108487547 */ /* 0x000fea000b800000 */
[----:B------:R-:W2:Y:S02]  /*8d10*/  LDCU.64 UR4, c[0x0][0x890] ;  /* 0x00011200ff0477ac */ /* 0x000ea40008000a00 */
[----:B--2---:R-:W-:-:S04]  /*8d20*/  UISETP.NE.U32.AND UP0, UPT, UR4, URZ, UPT ;  /* 0x000000ff0400728c */ /* 0x004fc8000bf05070 */
[----:B------:R-:W-:-:S09]  /*8d30*/  UISETP.NE.AND.EX UP0, UPT, UR5, URZ, UPT, UP0 ;  /* 0x000000ff0500728c */ /* 0x000fd2000bf05300 */
[----:B------:R-:W-:Y:S05]  /*8d40*/  BRA.U UP0, `(.L_x_147) ;  /* 0x00000001000c7547 */ /* 0x000fea000b800000 */
[----:B------:R-:W-:-:S13]  /*8d50*/  FSETP.NEU.AND P0, PT, R27, RZ, PT ;  /* 0x000000ff1b00720b */ /* 0x000fda0003f0d000 */
[----:B------:R-:W-:Y:S05]  /*8d60*/  @!P0 EXIT ;  /* 0x000000000000894d */ /* 0x000fea0003800000 */
[----:B------:R-:W-:Y:S05]  /*8d70*/  BRA `(.L_x_146) ;  /* 0x00000000002c7947 */ /* 0x000fea0003800000 */
.L_x_147:
[----:B------:R-:W-:Y:S01]  /*8d80*/  ISETP.NE.AND P0, PT, R54, RZ, PT ;  /* 0x000000ff3600720c */ /* 0x000fe20003f05270 */
[----:B------:R-:W-:-:S12]  /*8d90*/  BSSY.RECONVERGENT B0, `(.L_x_146) ;  /* 0x0000009000007945 */ /* 0x000fd80003800200 */
[----:B------:R-:W-:Y:S05]  /*8da0*/  @P0 BRA `(.L_x_148) ;  /* 0x0000000000140947 */ /* 0x000fea0003800000 */
[----:B------:R-:W2:Y:S02]  /*8db0*/  LDCU.64 UR4, c[0x0][0x888] ;  /* 0x00011100ff0477ac */ /* 0x000ea40008000a00 */
[----:B--2---:R-:W-:-:S04]  /*8dc0*/  ISETP.NE.U32.AND P0, PT, RZ, UR4, PT ;  /* 0x00000004ff007c0c */ /* 0x004fc8000bf05070 */
[----:B------:R-:W-:-:S13]  /*8dd0*/  ISETP.NE.AND.EX P0, PT, RZ, UR5, PT, P0 ;  /* 0x00000005ff007c0c */ /* 0x000fda000bf05300 */
[----:B------:R-:W-:Y:S05]  /*8de0*/  @!P0 EXIT ;  /* 0x000000000000894d */ /* 0x000fea0003800000 */
[----:B------:R-:W-:Y:S05]  /*8df0*/  BRA `(.L_x_149) ;  /* 0x0000000000087947 */ /* 0x000fea0003800000 */
.L_x_148:
[----:B------:R-:W-:-:S13]  /*8e00*/  FSETP.NEU.AND P0, PT, R27, RZ, PT ;  /* 0x000000ff1b00720b */ /* 0x000fda0003f0d000 */
[----:B------:R-:W-:Y:S05]  /*8e10*/  @!P0 EXIT ;  /* 0x000000000000894d */ /* 0x000fea0003800000 */
.L_x_149:
[----:B------:R-:W-:Y:S05]  /*8e20*/  BSYNC.RECONVERGENT B0 ;  /* 0x0000000000007941 */ /* 0x000fea0003800200 */
.L_x_146:
[----:B------:R-:W-:Y:S01]  /*8e30*/  ULEA UR4, UR46, UR43, 0x3 ;  /* 0x0000002b2e047291 */ /* 0x000fe2000f8e18ff */
[----:B------:R-:W-:-:S04]  /*8e40*/  DEPBAR.LE SB0, 0x0 ;  /* 0x000080000000791a */ /* 0x000fc80000000000 */
[----:B------:R-:W-:-:S04]  /*8e50*/  UIADD3 UR4, UPT, UPT, UR4, 0x70, URZ ;  /* 0x0000007004047890 */ /* 0x000fc8000fffe0ff */
[----:B------:R-:W-:-:S09]  /*8e60*/  UPRMT UR4, UR47, 0x654, UR4 ;  /* 0x000006542f047896 */ /* 0x000fd20008000004 */
[----:B------:R-:W-:Y:S01]  /*8e70*/  SYNCS.ARRIVE.TRANS64.RED.A1T0 RZ, [UR4], RZ ;  /* 0x000000ffffff79a7 */ /* 0x000fe20008100404 */
[----:B------:R-:W-:Y:S05]  /*8e80*/  EXIT ;  /* 0x000000000000794d */ /* 0x000fea0003800000 */
.L_x_24:
[----:B--2---:R2:W3:Y:S02]  /*8e90*/  SYNCS.PHASECHK.TRANS64.TRYWAIT P0, [R0+URZ+0x110], R2 ;  /* 0x00011002000075a7 */ /* 0x0044e400080011ff */
[----:B---3--:R-:W-:Y:S05]  /*8ea0*/  @!P0 NANOSLEEP.SYNCS 0x989680 ;  /* 0x009896800000895d */ /* 0x008fea0003900000 */
[----:B------:R-:W3:Y:S02]  /*8eb0*/  @!P0 SYNCS.PHASECHK.TRANS64 P0, [R0+URZ+0x110], R2 ;  /* 0x00011002000085a7 */ /* 0x000ee400080010ff */
[----:B---3--:R-:W-:Y:S05]  /*8ec0*/  @!P0 BRA `(.L_x_24) ;  /* 0xfffffffc00f08947 */ /* 0x008fea000383ffff */
[----:B------:R-:W-:Y:S05]  /*8ed0*/  BRA `(.L_x_150) ;  /* 0xffffff8800d87947 */ /* 0x000fea000383ffff */
.L_x_27:
[----:B-1----:R-:W-:-:S07]  /*8ee0*/  MOV R0, UR33 ;  /* 0x0000002100007c02 */ /* 0x002fce0008000f00 */
.L_x_151:
[----:B-1----:R1:W2:Y:S02]  /*8ef0*/  SYNCS.PHASECHK.TRANS64.TRYWAIT P0, [R0+URZ+0x28], R3 ;  /* 0x00002803000075a7 */ /* 0x0022a400080011ff */
[----:B--2---:R-:W-:Y:S05]  /*8f00*/  @!P0 NANOSLEEP.SYNCS 0x989680 ;  /* 0x009896800000895d */ /* 0x004fea0003900000 */
[----:B------:R-:W2:Y:S02]  /*8f10*/  @!P0 SYNCS.PHASECHK.TRANS64 P0, [R0+URZ+0x28], R3 ;  /* 0x00002803000085a7 */ /* 0x000ea400080010ff */
[----:B--2---:R-:W-:Y:S05]  /*8f20*/  @!P0 BRA `(.L_x_151) ;  /* 0xfffffffc00f08947 */ /* 0x004fea000383ffff */
[----:B------:R-:W-:Y:S05]  /*8f30*/  BRA `(.L_x_26) ;  /* 0xffffff8c00307947 */ /* 0x000fea000383ffff */
.L_x_34:
[----:B-1----:R-:W-:-:S07]  /*8f40*/  MOV R0, UR17 ;  /* 0x0000001100007c02 */ /* 0x002fce0008000f00 */
.L_x_152:
[----:B-1----:R1:W2:Y:S02]  /*8f50*/  SYNCS.PHASECHK.TRANS64.TRYWAIT P0, [R0+URZ+0x28], R3 ;  /* 0x00002803000075a7 */ /* 0x0022a400080011ff */
[----:B--2---:R-:W-:Y:S05]  /*8f60*/  @!P0 NANOSLEEP.SYNCS 0x989680 ;  /* 0x009896800000895d */ /* 0x004fea0003900000 */
[----:B------:R-:W2:Y:S02]  /*8f70*/  @!P0 SYNCS.PHASECHK.TRANS64 P0, [R0+URZ+0x28], R3 ;  /* 0x00002803000085a7 */ /* 0x000ea400080010ff */
[----:B--2---:R-:W-:Y:S05]  /*8f80*/  @!P0 BRA `(.L_x_152) ;  /* 0xfffffffc00f08947 */ /* 0x004fea000383ffff */
[----:B------:R-:W-:Y:S05]  /*8f90*/  BRA `(.L_x_33) ;  /* 0xffffff8c00f07947 */ /* 0x000fea000383ffff */
.L_x_39:
[----:B-1----:R1:W2:Y:S02]  /*8fa0*/  SYNCS.PHASECHK.TRANS64.TRYWAIT P0, [R3+URZ+0xa0], R0 ;  /* 0x0000a000030075a7 */ /* 0x0022a400080011ff */
[----:B--2---:R-:W-:Y:S05]  /*8fb0*/  @!P0 NANOSLEEP.SYNCS 0x989680 ;  /* 0x009896800000895d */ /* 0x004fea0003900000 */
[----:B------:R-:W2:Y:S02]  /*8fc0*/  @!P0 SYNCS.PHASECHK.TRANS64 P0, [R3+URZ+0xa0], R0 ;  /* 0x0000a000030085a7 */ /* 0x000ea400080010ff */
[----:B--2---:R-:W-:Y:S05]  /*8fd0*/  @!P0 BRA `(.L_x_39) ;  /* 0xfffffffc00f08947 */ /* 0x004fea000383ffff */
[----:B------:R-:W-:Y:S05]  /*8fe0*/  BRA `(.L_x_153) ;  /* 0xffffff9000987947 */ /* 0x000fea000383ffff */
.L_x_43:
[----:B------:R-:W-:-:S07]  /*8ff0*/  MOV R0, UR4 ;  /* 0x0000000400007c02 */ /* 0x000fce0008000f00 */
.L_x_154:
[----:B-1----:R1:W2:Y:S02]  /*9000*/  SYNCS.PHASECHK.TRANS64.TRYWAIT P0, [R0+URZ], R2 ;  /* 0x00000002000075a7 */ /* 0x0022a400080011ff */
[----:B--2---:R-:W-:Y:S05]  /*9010*/  @!P0 NANOSLEEP.SYNCS 0x989680 ;  /* 0x009896800000895d */ /* 0x004fea0003900000 */
[----:B------:R-:W2:Y:S02]  /*9020*/  @!P0 SYNCS.PHASECHK.TRANS64 P0, [R0+URZ], R2 ;  /* 0x00000002000085a7 */ /* 0x000ea400080010ff */
[----:B--2---:R-:W-:Y:S05]  /*9030*/  @!P0 BRA `(.L_x_154) ;  /* 0xfffffffc00f08947 */ /* 0x004fea000383ffff */
[----:B------:R-:W-:Y:S05]  /*9040*/  BRA `(.L_x_155) ;  /* 0xffffff9800407947 */ /* 0x000fea000383ffff */
.L_x_44:
[----:B------:R-:W-:-:S07]  /*9050*/  MOV R0, UR5 ;  /* 0x0000000500007c02 */ /* 0x000fce0008000f00 */
.L_x_156:
[----:B-1----:R1:W2:Y:S02]  /*9060*/  SYNCS.PHASECHK.TRANS64.TRYWAIT P0, [R0+URZ], R3 ;  /* 0x00000003000075a7 */ /* 0x0022a400080011ff */
[----:B--2---:R-:W-:Y:S05]  /*9070*/  @!P0 NANOSLEEP.SYNCS 0x989680 ;  /* 0x009896800000895d */ /* 0x004fea0003900000 */
[----:B------:R-:W2:Y:S02]  /*9080*/  @!P0 SYNCS.PHASECHK.TRANS64 P0, [R0+URZ], R3 ;  /* 0x00000003000085a7 */ /* 0x000ea400080010ff */
[----:B--2---:R-:W-:Y:S05]  /*9090*/  @!P0 BRA `(.L_x_156) ;  /* 0xfffffffc00f08947 */ /* 0x004fea000383ffff */
[----:B------:R-:W-:Y:S05]  /*90a0*/  BRA `(.L_x_157) ;  /* 0xffffff98004c7947 */ /* 0x000fea000383ffff */
.L_x_45:
[----:B------:R-:W-:-:S07]  /*90b0*/  MOV R0, UR5 ;  /* 0x0000000500007c02 */ /* 0x000fce0008000f00 */
.L_x_158:
[----:B-1----:R1:W2:Y:S02]  /*90c0*/  SYNCS.PHASECHK.TRANS64.TRYWAIT P0, [R0+URZ], R3 ;  /* 0x00000003000075a7 */ /* 0x0022a400080011ff */
[----:B--2---:R-:W-:Y:S05]  /*90d0*/  @!P0 NANOSLEEP.SYNCS 0x989680 ;  /* 0x009896800000895d */ /* 0x004fea0003900000 */
[----:B------:R-:W2:Y:S02]  /*90e0*/  @!P0 SYNCS.PHASECHK.TRANS64 P0, [R0+URZ], R3 ;  /* 0x00000003000085a7 */ /* 0x000ea400080010ff */
[----:B--2---:R-:W-:Y:S05]  /*90f0*/  @!P0 BRA `(.L_x_158) ;  /* 0xfffffffc00f08947 */ /* 0x004fea000383ffff */
[----:B------:R-:W-:Y:S05]  /*9100*/  BRA `(.L_x_159) ;  /* 0xffffff9800587947 */ /* 0x000fea000383ffff */
.L_x_46:
[----:B------:R-:W-:-:S07]  /*9110*/  MOV R0, UR5 ;  /* 0x0000000500007c02 */ /* 0x000fce0008000f00 */
.L_x_160:
[----:B-1----:R1:W2:Y:S02]  /*9120*/  SYNCS.PHASECHK.TRANS64.TRYWAIT P0, [R0+URZ], R3 ;  /* 0x00000003000075a7 */ /* 0x0022a400080011ff */
[----:B--2---:R-:W-:Y:S05]  /*9130*/  @!P0 NANOSLEEP.SYNCS 0x989680 ;  /* 0x009896800000895d */ /* 0x004fea0003900000 */
[----:B------:R-:W2:Y:S02]  /*9140*/  @!P0 SYNCS.PHASECHK.TRANS64 P0, [R0+URZ], R3 ;  /* 0x00000003000085a7 */ /* 0x000ea400080010ff */
[----:B--2---:R-:W-:Y:S05]  /*9150*/  @!P0 BRA `(.L_x_160) ;  /* 0xfffffffc00f08947 */ /* 0x004fea000383ffff */
[----:B------:R-:W-:Y:S05]  /*9160*/  BRA `(.L_x_161) ;  /* 0xffffff9800647947 */ /* 0x000fea000383ffff */
.L_x_49:
[----:B-1----:R1:W2:Y:S02]  /*9170*/  SYNCS.PHASECHK.TRANS64.TRYWAIT P0, [R2+URZ+0x100], R4 ;  /* 0x00010004020075a7 */ /* 0x0022a400080011ff */
[----:B--2---:R-:W-:Y:S05]  /*9180*/  @!P0 NANOSLEEP.SYNCS 0x989680 ;  /* 0x009896800000895d */ /* 0x004fea0003900000 */
[----:B------:R-:W2:Y:S02]  /*9190*/  @!P0 SYNCS.PHASECHK.TRANS64 P0, [R2+URZ+0x100], R4 ;  /* 0x00010004020085a7 */ /* 0x000ea400080010ff */
[----:B--2---:R-:W-:Y:S05]  /*91a0*/  @!P0 BRA `(.L_x_49) ;  /* 0xfffffffc00f08947 */ /* 0x004fea000383ffff */
[----:B------:R-:W-:Y:S05]  /*91b0*/  BRA `(.L_x_162) ;  /* 0xffffff9800c07947 */ /* 0x000fea000383ffff */
.L_x_50:
[----:B------:R-:W-:-:S07]  /*91c0*/  MOV R2, UR4 ;  /* 0x0000000400027c02 */ /* 0x000fce0008000f00 */
.L_x_163:
[----:B-1----:R1:W2:Y:S02]  /*91d0*/  SYNCS.PHASECHK.TRANS64.TRYWAIT P0, [R2+URZ+0xb0], R5 ;  /* 0x0000b005020075a7 */ /* 0x0022a400080011ff */
[----:B--2---:R-:W-:Y:S05]  /*91e0*/  @!P0 NANOSLEEP.SYNCS 0x989680 ;  /* 0x009896800000895d */ /* 0x004fea0003900000 */
[----:B------:R-:W2:Y:S02]  /*91f0*/  @!P0 SYNCS.PHASECHK.TRANS64 P0, [R2+URZ+0xb0], R5 ;  /* 0x0000b005020085a7 */ /* 0x000ea400080010ff */
[----:B--2---:R-:W-:Y:S05]  /*9200*/  @!P0 BRA `(.L_x_163) ;  /* 0xfffffffc00f08947 */ /* 0x004fea000383ffff */
[----:B------:R-:W-:Y:S05]  /*9210*/  BRA `(.L_x_164) ;  /* 0xffffff9800d07947 */ /* 0x000fea000383ffff */
.L_x_51:
[----:B-1----:R1:W2:Y:S02]  /*9220*/  SYNCS.PHASECHK.TRANS64.TRYWAIT P1, [R2+URZ+0xa0], R4 ;  /* 0x0000a004020075a7 */ /* 0x0022a400080211ff */
[----:B--2---:R-:W-:Y:S05]  /*9230*/  @!P1 NANOSLEEP.SYNCS 0x989680 ;  /* 0x009896800000995d */ /* 0x004fea0003900000 */
[----:B------:R-:W2:Y:S02]  /*9240*/  @!P1 SYNCS.PHASECHK.TRANS64 P1, [R2+URZ+0xa0], R4 ;  /* 0x0000a004020095a7 */ /* 0x000ea400080210ff */
[----:B--2---:R-:W-:Y:S05]  /*9250*/  @!P1 BRA `(.L_x_51) ;  /* 0xfffffffc00f09947 */ /* 0x004fea000383ffff */
[----:B------:R-:W-:Y:S05]  /*9260*/  BRA `(.L_x_165) ;  /* 0xffffff9c00007947 */ /* 0x000fea000383ffff */
.L_x_54:
[----:B------:R-:W-:-:S07]  /*9270*/  MOV R0, UR4 ;  /* 0x0000000400007c02 */ /* 0x000fce0008000f00 */
.L_x_166:
[----:B-1----:R1:W2:Y:S02]  /*9280*/  SYNCS.PHASECHK.TRANS64.TRYWAIT P0, [R0+URZ+0xb0], R2 ;  /* 0x0000b002000075a7 */ /* 0x0022a400080011ff */
[----:B--2---:R-:W-:Y:S05]  /*9290*/  @!P0 NANOSLEEP.SYNCS 0x989680 ;  /* 0x009896800000895d */ /* 0x004fea0003900000 */
[----:B------:R-:W2:Y:S02]  /*92a0*/  @!P0 SYNCS.PHASECHK.TRANS64 P0, [R0+URZ+0xb0], R2 ;  /* 0x0000b002000085a7 */ /* 0x000ea400080010ff */
[----:B--2---:R-:W-:Y:S05]  /*92b0*/  @!P0 BRA `(.L_x_166) ;  /* 0xfffffffc00f08947 */ /* 0x004fea000383ffff */
[----:B------:R-:W-:Y:S05]  /*92c0*/  BRA `(.L_x_53) ;  /* 0xffffff9c00547947 */ /* 0x000fea000383ffff */
.L_x_63:
[----:B-1----:R-:W-:-:S04]  /*92d0*/  MOV R5, UR5 ;  /* 0x0000000500057c02 */ /* 0x002fc80008000f00 */
[----:B------:R1:W2:Y:S03]  /*92e0*/  SYNCS.PHASECHK.TRANS64.TRYWAIT P0, [R5+URZ+0x8], R6 ;  /* 0x00000806050075a7 */ /* 0x0002a600080011ff */
[----:B--2---:R-:W-:Y:S05]  /*92f0*/  @!P0 NANOSLEEP.SYNCS 0x989680 ;  /* 0x009896800000895d */ /* 0x004fea0003900000 */
[----:B------:R-:W2:Y:S02]  /*9300*/  @!P0 SYNCS.PHASECHK.TRANS64 P0, [R5+URZ+0x8], R6 ;  /* 0x00000806050085a7 */ /* 0x000ea400080010ff */
[----:B--2---:R-:W-:Y:S05]  /*9310*/  @!P0 BRA `(.L_x_63) ;  /* 0xfffffffc00ec8947 */ /* 0x004fea000383ffff */
[----:B------:R-:W-:Y:S05]  /*9320*/  BRA `(.L_x_62) ;  /* 0xffffffa000087947 */ /* 0x000fea000383ffff */
.L_x_65:
[----:B------:R-:W-:Y:S01]  /*9330*/  BSSY B0, `(.L_x_167) ;  /* 0x0000006000007945 */ /* 0x000fe20003800000 */
[----:B------:R-:W-:-:S07]  /*9340*/  MOV R15, 0xffffffff ;  /* 0xffffffff000f7802 */ /* 0x000fce0000000f00 */
[----:B-1---5:R-:W-:Y:S05]  /*9350*/  WARPSYNC.COLLECTIVE R15, `(.L_x_168) ;  /* 0x000000000f0c7348 */ /* 0x022fea0003c00000 */
[----:B------:R-:W-:Y:S02]  /*9360*/  ELECT P6, UR79, PT ;  /* 0x00000000004f782f */ /* 0x000fe400038c0000 */
[----:B------:R-:W-:Y:S01]  /*9370*/  MOV R14, UR79 ;  /* 0x0000004f000e7c02 */ /* 0x000fe20008000f00 */
[----:B-1---5:R-:W-:Y:S10]  /*9380*/  ENDCOLLECTIVE ;  /* 0x000000000000791b */ /* 0x022ff40003800000 */
.L_x_168:
[----:B------:R-:W-:Y:S05]  /*9390*/  BSYNC B0 ;  /* 0x0000000000007941 */ /* 0x000fea0003800000 */
.L_x_167:
[----:B------:R-:W-:Y:S05]  /*93a0*/  BRA `(.L_x_169) ;  /* 0xffffffa000387947 */ /* 0x000fea000383ffff */
.L_x_67:
[----:B-1----:R-:W-:-:S04]  /*93b0*/  MOV R0, UR5 ;  /* 0x0000000500007c02 */ /* 0x002fc80008000f00 */
[----:B------:R1:W2:Y:S03]  /*93c0*/  SYNCS.PHASECHK.TRANS64.TRYWAIT P0, [R0+URZ+0x8], R4 ;  /* 0x00000804000075a7 */ /* 0x0002a600080011ff */
[----:B--2---:R-:W-:Y:S05]  /*93d0*/  @!P0 NANOSLEEP.SYNCS 0x989680 ;  /* 0x009896800000895d */ /* 0x004fea0003900000 */
[----:B------:R-:W2:Y:S02]  /*93e0*/  @!P0 SYNCS.PHASECHK.TRANS64 P0, [R0+URZ+0x8], R4 ;  /* 0x00000804000085a7 */ /* 0x000ea400080010ff */
[----:B--2---:R-:W-:Y:S05]  /*93f0*/  @!P0 BRA `(.L_x_67) ;  /* 0xfffffffc00ec8947 */ /* 0x004fea000383ffff */
[----:B------:R-:W-:Y:S05]  /*9400*/  BRA `(.L_x_66) ;  /* 0xffffffa0003c7947 */ /* 0x000fea000383ffff */
.L_x_68:
[----:B-1----:R1:W2:Y:S02]  /*9410*/  SYNCS.PHASECHK.TRANS64.TRYWAIT P0, [R0+URZ+0xa0], R4 ;  /* 0x0000a004000075a7 */ /* 0x0022a400080011ff */
[----:B--2---:R-:W-:Y:S05]  /*9420*/  @!P0 NANOSLEEP.SYNCS 0x989680 ;  /* 0x009896800000895d */ /* 0x004fea0003900000 */
[----:B------:R-:W2:Y:S02]  /*9430*/  @!P0 SYNCS.PHASECHK.TRANS64 P0, [R0+URZ+0xa0], R4 ;  /* 0x0000a004000085a7 */ /* 0x000ea400080010ff */
[----:B--2---:R-:W-:Y:S05]  /*9440*/  @!P0 BRA `(.L_x_68) ;  /* 0xfffffffc00f08947 */ /* 0x004fea000383ffff */
[----:B------:R-:W-:Y:S05]  /*9450*/  BRA `(.L_x_170) ;  /* 0xffffffa400287947 */ /* 0x000fea000383ffff */
.L_x_70:
[----:B------:R-:W-:-:S07]  /*9460*/  MOV R0, UR31 ;  /* 0x0000001f00007c02 */ /* 0x000fce0008000f00 */
.L_x_171:
[----:B-1----:R1:W2:Y:S02]  /*9470*/  SYNCS.PHASECHK.TRANS64.TRYWAIT P0, [R0+URZ+0xe0], R4 ;  /* 0x0000e004000075a7 */ /* 0x0022a400080011ff */
[----:B--2---:R-:W-:Y:S05]  /*9480*/  @!P0 NANOSLEEP.SYNCS 0x989680 ;  /* 0x009896800000895d */ /* 0x004fea0003900000 */
[----:B------:R-:W2:Y:S02]  /*9490*/  @!P0 SYNCS.PHASECHK.TRANS64 P0, [R0+URZ+0xe0], R4 ;  /* 0x0000e004000085a7 */ /* 0x000ea400080010ff */
[----:B--2---:R-:W-:Y:S05]  /*94a0*/  @!P0 BRA `(.L_x_171) ;  /* 0xfffffffc00f08947 */ /* 0x004fea000383ffff */
[----:B------:R-:W-:Y:S05]  /*94b0*/  BRA `(.L_x_172) ;  /* 0xffffffa400747947 */ /* 0x000fea000383ffff */
.L_x_73:
[----:B------:R-:W-:Y:S07]  /*94c0*/  MOV R0, UR5 ;  /* 0x0000000500007c02 */ /* 0x000fee0008000f00 */
.L_x_173:
[----:B-1----:R1:W2:Y:S02]  /*94d0*/  SYNCS.PHASECHK.TRANS64.TRYWAIT P0, [R0+URZ], R4 ;  /* 0x00000004000075a7 */ /* 0x0022a400080011ff */
[----:B--2---:R-:W-:Y:S05]  /*94e0*/  @!P0 NANOSLEEP.SYNCS 0x989680 ;  /* 0x009896800000895d */ /* 0x004fea0003900000 */
[----:B------:R-:W2:Y:S02]  /*94f0*/  @!P0 SYNCS.PHASECHK.TRANS64 P0, [R0+URZ], R4 ;  /* 0x00000004000085a7 */ /* 0x000ea400080010ff */
[----:B--2---:R-:W-:Y:S05]  /*9500*/  @!P0 BRA `(.L_x_173) ;  /* 0xfffffffc00f08947 */ /* 0x004fea000383ffff */
[----:B------:R-:W-:Y:S05]  /*9510*/  BRA `(.L_x_72) ;  /* 0xffffffa400887947 */ /* 0x000fea000383ffff */
.L_x_77:
[----:B-1----:R-:W-:-:S07]  /*9520*/  MOV R0, UR4 ;  /* 0x0000000400007c02 */ /* 0x002fce0008000f00 */
.L_x_174:
[----:B-1----:R1:W2:Y:S02]  /*9530*/  SYNCS.PHASECHK.TRANS64.TRYWAIT P0, [R0+URZ], R2 ;  /* 0x00000002000075a7 */ /* 0x0022a400080011ff */
[----:B--2---:R-:W-:Y:S05]  /*9540*/  @!P0 NANOSLEEP.SYNCS 0x989680 ;  /* 0x009896800000895d */ /* 0x004fea0003900000 */
[----:B------:R-:W2:Y:S02]  /*9550*/  @!P0 SYNCS.PHASECHK.TRANS64 P0, [R0+URZ], R2 ;  /* 0x00000002000085a7 */ /* 0x000ea400080010ff */
[----:B--2---:R-:W-:Y:S05]  /*9560*/  @!P0 BRA `(.L_x_174) ;  /* 0xfffffffc00f08947 */ /* 0x004fea000383ffff */
[----:B------:R-:W-:Y:S05]  /*9570*/  BRA `(.L_x_175) ;  /* 0xffffffa8007c7947 */ /* 0x000fea000383ffff */
.L_x_78:
[----:B------:R-:W-:-:S07]  /*9580*/  MOV R0, UR5 ;  /* 0x0000000500007c02 */ /* 0x000fce0008000f00 */
.L_x_176:
[----:B-1----:R1:W2:Y:S02]  /*9590*/  SYNCS.PHASECHK.TRANS64.TRYWAIT P0, [R0+URZ], R3 ;  /* 0x00000003000075a7 */ /* 0x0022a400080011ff */
[----:B--2---:R-:W-:Y:S05]  /*95a0*/  @!P0 NANOSLEEP.SYNCS 0x989680 ;  /* 0x009896800000895d */ /* 0x004fea0003900000 */
[----:B------:R-:W2:Y:S02]  /*95b0*/  @!P0 SYNCS.PHASECHK.TRANS64 P0, [R0+URZ], R3 ;  /* 0x00000003000085a7 */ /* 0x000ea400080010ff */
[----:B--2---:R-:W-:Y:S05]  /*95c0*/  @!P0 BRA `(.L_x_176) ;  /* 0xfffffffc00f08947 */ /* 0x004fea000383ffff */
[----:B------:R-:W-:Y:S05]  /*95d0*/  BRA `(.L_x_177) ;  /* 0xffffffa800887947 */ /* 0x000fea000383ffff */
.L_x_79:
[----:B------:R-:W-:-:S07]  /*95e0*/  MOV R0, UR5 ;  /* 0x0000000500007c02 */ /* 0x000fce0008000f00 */
.L_x_178:
[----:B-1----:R1:W2:Y:S02]  /*95f0*/  SYNCS.PHASECHK.TRANS64.TRYWAIT P0, [R0+URZ], R3 ;  /* 0x00000003000075a7 */ /* 0x0022a400080011ff */
[----:B--2---:R-:W-:Y:S05]  /*9600*/  @!P0 NANOSLEEP.SYNCS 0x989680 ;  /* 0x009896800000895d */ /* 0x004fea0003900000 */
[----:B------:R-:W2:Y:S02]  /*9610*/  @!P0 SYNCS.PHASECHK.TRANS64 P0, [R0+URZ], R3 ;  /* 0x00000003000085a7 */ /* 0x000ea400080010ff */
[----:B--2---:R-:W-:Y:S05]  /*9620*/  @!P0 BRA `(.L_x_178) ;  /* 0xfffffffc00f08947 */ /* 0x004fea000383ffff */
[----:B------:R-:W-:Y:S05]  /*9630*/  BRA `(.L_x_179) ;  /* 0xffffffa800947947 */ /* 0x000fea000383ffff */
.L_x_82:
[----:B------:R-:W-:-:S07]  /*9640*/  MOV R0, UR26 ;  /* 0x0000001a00007c02 */ /* 0x000fce0008000f00 */
.L_x_180:
[----:B-1----:R1:W2:Y:S02]  /*9650*/  SYNCS.PHASECHK.TRANS64.TRYWAIT P1, [R0+URZ+0x120], R2 ;  /* 0x00012002000075a7 */ /* 0x0022a400080211ff */
[----:B--2---:R-:W-:Y:S05]  /*9660*/  @!P1 NANOSLEEP.SYNCS 0x989680 ;  /* 0x009896800000995d */ /* 0x004fea0003900000 */
[----:B------:R-:W2:Y:S02]  /*9670*/  @!P1 SYNCS.PHASECHK.TRANS64 P1, [R0+URZ+0x120], R2 ;  /* 0x00012002000095a7 */ /* 0x000ea400080210ff */
[----:B--2---:R-:W-:Y:S05]  /*9680*/  @!P1 BRA `(.L_x_180) ;  /* 0xfffffffc00f09947 */ /* 0x004fea000383ffff */
[----:B------:R-:W-:Y:S05]  /*9690*/  BRA `(.L_x_181) ;  /* 0xffffffa800e07947 */ /* 0x000fea000383ffff */
.L_x_87:
[----:B--2---:R2:W3:Y:S02]  /*96a0*/  SYNCS.PHASECHK.TRANS64.TRYWAIT P0, [R12+URZ+0xa0], R0 ;  /* 0x0000a0000c0075a7 */ /* 0x0044e400080011ff */
[----:B---3--:R-:W-:Y:S05]  /*96b0*/  @!P0 NANOSLEEP.SYNCS 0x989680 ;  /* 0x009896800000895d */ /* 0x008fea0003900000 */
[----:B------:R-:W3:Y:S02]  /*96c0*/  @!P0 SYNCS.PHASECHK.TRANS64 P0, [R12+URZ+0xa0], R0 ;  /* 0x0000a0000c0085a7 */ /* 0x000ee400080010ff */
[----:B---3--:R-:W-:Y:S05]  /*96d0*/  @!P0 BRA `(.L_x_87) ;  /* 0xfffffffc00f08947 */ /* 0x008fea000383ffff */
[----:B------:R-:W-:Y:S05]  /*96e0*/  BRA `(.L_x_182) ;  /* 0xffffffb000087947 */ /* 0x000fea000383ffff */
.L_x_90:
[----:B-1----:R-:W-:Y:S07]  /*96f0*/  MOV R0, UR21 ;  /* 0x0000001500007c02 */ /* 0x002fee0008000f00 */
.L_x_183:
[----:B-1----:R1:W2:Y:S02]  /*9700*/  SYNCS.PHASECHK.TRANS64.TRYWAIT P2, [R0+URZ+0x98], R6 ;  /* 0x00009806000075a7 */ /* 0x0022a400080411ff */
[----:B--2---:R-:W-:Y:S05]  /*9710*/  @!P2 NANOSLEEP.SYNCS 0x989680 ;  /* 0x009896800000a95d */ /* 0x004fea0003900000 */
[----:B------:R-:W2:Y:S02]  /*9720*/  @!P2 SYNCS.PHASECHK.TRANS64 P2, [R0+URZ+0x98], R6 ;  /* 0x000098060000a5a7 */ /* 0x000ea400080410ff */
[----:B--2---:R-:W-:Y:S05]  /*9730*/  @!P2 BRA `(.L_x_183) ;  /* 0xfffffffc00f0a947 */ /* 0x004fea000383ffff */
[----:B------:R-:W-:Y:S05]  /*9740*/  BRA `(.L_x_89) ;  /* 0xffffffb400707947 */ /* 0x000fea000383ffff */
.L_x_93:
[----:B------:R-:W-:Y:S07]  /*9750*/  MOV R0, UR21 ;  /* 0x0000001500007c02 */ /* 0x000fee0008000f00 */
.L_x_184:
[----:B-1----:R1:W2:Y:S02]  /*9760*/  SYNCS.PHASECHK.TRANS64.TRYWAIT P0, [R0+URZ+0x70], R9 ;  /* 0x00007009000075a7 */ /* 0x0022a400080011ff */
[----:B--2---:R-:W-:Y:S05]  /*9770*/  @!P0 NANOSLEEP.SYNCS 0x989680 ;  /* 0x009896800000895d */ /* 0x004fea0003900000 */
[----:B------:R-:W2:Y:S02]  /*9780*/  @!P0 SYNCS.PHASECHK.TRANS64 P0, [R0+URZ+0x70], R9 ;  /* 0x00007009000085a7 */ /* 0x000ea400080010ff */
[----:B--2---:R-:W-:Y:S05]  /*9790*/  @!P0 BRA `(.L_x_184) ;  /* 0xfffffffc00f08947 */ /* 0x004fea000383ffff */
[----:B------:R-:W-:Y:S05]  /*97a0*/  BRA `(.L_x_185) ;  /* 0xffffffb400cc7947 */ /* 0x000fea000383ffff */
.L_x_94:
[----:B------:R-:W-:Y:S07]  /*97b0*/  MOV R0, UR21 ;  /* 0x0000001500007c02 */ /* 0x000fee0008000f00 */
.L_x_186:
[----:B-1----:R1:W2:Y:S02]  /*97c0*/  SYNCS.PHASECHK.TRANS64.TRYWAIT P0, [R0+URZ+0x78], R9 ;  /* 0x00007809000075a7 */ /* 0x0022a400080011ff */
[----:B--2---:R-:W-:Y:S05]  /*97d0*/  @!P0 NANOSLEEP.SYNCS 0x989680 ;  /* 0x009896800000895d */ /* 0x004fea0003900000 */
[----:B------:R-:W2:Y:S02]  /*97e0*/  @!P0 SYNCS.PHASECHK.TRANS64 P0, [R0+URZ+0x78], R9 ;  /* 0x00007809000085a7 */ /* 0x000ea400080010ff */
[----:B--2---:R-:W-:Y:S05]  /*97f0*/  @!P0 BRA `(.L_x_186) ;  /* 0xfffffffc00f08947 */ /* 0x004fea000383ffff */
[----:B------:R-:W-:Y:S05]  /*9800*/  BRA `(.L_x_187) ;  /* 0xffffffb800287947 */ /* 0x000fea000383ffff */
.L_x_95:
[----:B------:R-:W-:Y:S07]  /*9810*/  MOV R0, UR21 ;  /* 0x0000001500007c02 */ /* 0x000fee0008000f00 */
.L_x_188:
[----:B-1----:R1:W2:Y:S02]  /*9820*/  SYNCS.PHASECHK.TRANS64.TRYWAIT P0, [R0+URZ+0x80], R9 ;  /* 0x00008009000075a7 */ /* 0x0022a400080011ff */
[----:B--2---:R-:W-:Y:S05]  /*9830*/  @!P0 NANOSLEEP.SYNCS 0x989680 ;  /* 0x009896800000895d */ /* 0x004fea0003900000 */
[----:B------:R-:W2:Y:S02]  /*9840*/  @!P0 SYNCS.PHASECHK.TRANS64 P0, [R0+URZ+0x80], R9 ;  /* 0x00008009000085a7 */ /* 0x000ea400080010ff */
[----:B--2---:R-:W-:Y:S05]  /*9850*/  @!P0 BRA `(.L_x_188) ;  /* 0xfffffffc00f08947 */ /* 0x004fea000383ffff */
[----:B------:R-:W-:Y:S05]  /*9860*/  BRA `(.L_x_189) ;  /* 0xffffffb800847947 */ /* 0x000fea000383ffff */
.L_x_96:
[----:B------:R-:W-:Y:S07]  /*9870*/  MOV R0, UR21 ;  /* 0x0000001500007c02 */ /* 0x000fee0008000f00 */
.L_x_190:
[----:B-1----:R1:W2:Y:S02]  /*9880*/  SYNCS.PHASECHK.TRANS64.TRYWAIT P0, [R0+URZ+0x88], R9 ;  /* 0x00008809000075a7 */ /* 0x0022a400080011ff */
[----:B--2---:R-:W-:Y:S05]  /*9890*/  @!P0 NANOSLEEP.SYNCS 0x989680 ;  /* 0x009896800000895d */ /* 0x004fea0003900000 */
[----:B------:R-:W2:Y:S02]  /*98a0*/  @!P0 SYNCS.PHASECHK.TRANS64 P0, [R0+URZ+0x88], R9 ;  /* 0x00008809000085a7 */ /* 0x000ea400080010ff */
[----:B--2---:R-:W-:Y:S05]  /*98b0*/  @!P0 BRA `(.L_x_190) ;  /* 0xfffffffc00f08947 */ /* 0x004fea000383ffff */
[----:B------:R-:W-:Y:S05]  /*98c0*/  BRA `(.L_x_191) ;  /* 0xffffffb800e07947 */ /* 0x000fea000383ffff */
.L_x_98:
[----:B------:R-:W-:-:S07]  /*98d0*/  MOV R0, UR21 ;  /* 0x0000001500007c02 */ /* 0x000fce0008000f00 */
.L_x_192:
[----:B-1----:R1:W3:Y:S02]  /*98e0*/  SYNCS.PHASECHK.TRANS64.TRYWAIT P0, [R0+URZ+0x70], R2 ;  /* 0x00007002000075a7 */ /* 0x0022e400080011ff */
[----:B---3--:R-:W-:Y:S05]  /*98f0*/  @!P0 NANOSLEEP.SYNCS 0x989680 ;  /* 0x009896800000895d */ /* 0x008fea0003900000 */
[----:B------:R-:W3:Y:S02]  /*9900*/  @!P0 SYNCS.PHASECHK.TRANS64 P0, [R0+URZ+0x70], R2 ;  /* 0x00007002000085a7 */ /* 0x000ee400080010ff */
[----:B---3--:R-:W-:Y:S05]  /*9910*/  @!P0 BRA `(.L_x_192) ;  /* 0xfffffffc00f08947 */ /* 0x008fea000383ffff */
[----:B------:R-:W-:Y:S05]  /*9920*/  BRA `(.L_x_193) ;  /* 0xffffffbc006c7947 */ /* 0x000fea000383ffff */
.L_x_99:
[----:B-1----:R-:W-:-:S07]  /*9930*/  MOV R0, UR21 ;  /* 0x0000001500007c02 */ /* 0x002fce0008000f00 */
.L_x_194:
[----:B-1----:R1:W3:Y:S02]  /*9940*/  SYNCS.PHASECHK.TRANS64.TRYWAIT P0, [R0+URZ+0x78], R2 ;  /* 0x00007802000075a7 */ /* 0x0022e400080011ff */
[----:B---3--:R-:W-:Y:S05]  /*9950*/  @!P0 NANOSLEEP.SYNCS 0x989680 ;  /* 0x009896800000895d */ /* 0x008fea0003900000 */
[----:B------:R-:W3:Y:S02]  /*9960*/  @!P0 SYNCS.PHASECHK.TRANS64 P0, [R0+URZ+0x78], R2 ;  /* 0x00007802000085a7 */ /* 0x000ee400080010ff */
[----:B---3--:R-:W-:Y:S05]  /*9970*/  @!P0 BRA `(.L_x_194) ;  /* 0xfffffffc00f08947 */ /* 0x008fea000383ffff */
[----:B------:R-:W-:Y:S05]  /*9980*/  BRA `(.L_x_195) ;  /* 0xffffffbc005c7947 */ /* 0x000fea000383ffff */
.L_x_100:
[----:B-1----:R-:W-:-:S07]  /*9990*/  MOV R0, UR21 ;  /* 0x0000001500007c02 */ /* 0x002fce0008000f00 */
.L_x_196:
[----:B-1----:R1:W3:Y:S02]  /*99a0*/  SYNCS.PHASECHK.TRANS64.TRYWAIT P0, [R0+URZ+0x80], R2 ;  /* 0x00008002000075a7 */ /* 0x0022e400080011ff */
[----:B---3--:R-:W-:Y:S05]  /*99b0*/  @!P0 NANOSLEEP.SYNCS 0x989680 ;  /* 0x009896800000895d */ /* 0x008fea0003900000 */
[----:B------:R-:W3:Y:S02]  /*99c0*/  @!P0 SYNCS.PHASECHK.TRANS64 P0, [R0+URZ+0x80], R2 ;  /* 0x00008002000085a7 */ /* 0x000ee400080010ff */
[----:B---3--:R-:W-:Y:S05]  /*99d0*/  @!P0 BRA `(.L_x_196) ;  /* 0xfffffffc00f08947 */ /* 0x008fea000383ffff */
[----:B------:R-:W-:Y:S05]  /*99e0*/  BRA `(.L_x_197) ;  /* 0xffffffbc004c7947 */ /* 0x000fea000383ffff */
.L_x_102:
[----:B-1----:R1:W2:Y:S02]  /*99f0*/  SYNCS.PHASECHK.TRANS64.TRYWAIT P0, [R3+URZ+0xa0], R0 ;  /* 0x0000a000030075a7 */ /* 0x0022a400080011ff */
[----:B--2---:R-:W-:Y:S05]  /*9a00*/  @!P0 NANOSLEEP.SYNCS 0x989680 ;  /* 0x009896800000895d */ /* 0x004fea0003900000 */
[----:B------:R-:W2:Y:S02]  /*9a10*/  @!P0 SYNCS.PHASECHK.TRANS64 P0, [R3+URZ+0xa0], R0 ;  /* 0x0000a000030085a7 */ /* 0x000ea400080010ff */
[----:B--2---:R-:W-:Y:S05]  /*9a20*/  @!P0 BRA `(.L_x_102) ;  /* 0xfffffffc00f08947 */ /* 0x004fea000383ffff */
[----:B------:R-:W-:Y:S05]  /*9a30*/  BRA `(.L_x_198) ;  /* 0xffffffc000187947 */ /* 0x000fea000383ffff */
.L_x_113:
[----:B-1----:R-:W-:Y:S04]  /*9a40*/  MOV R2, UR43 ;  /* 0x0000002b00027c02 */ /* 0x002fe80008000f00 */
[----:B------:R1:W2:Y:S03]  /*9a50*/  SYNCS.PHASECHK.TRANS64.TRYWAIT P1, [R2+URZ+0x50], R3 ;  /* 0x00005003020075a7 */ /* 0x0002a600080211ff */
[----:B--2---:R-:W-:Y:S05]  /*9a60*/  @!P1 NANOSLEEP.SYNCS 0x989680 ;  /* 0x009896800000995d */ /* 0x004fea0003900000 */
[----:B------:R-:W2:Y:S02]  /*9a70*/  @!P1 SYNCS.PHASECHK.TRANS64 P1, [R2+URZ+0x50], R3 ;  /* 0x00005003020095a7 */ /* 0x000ea400080210ff */
[----:B--2---:R-:W-:Y:S05]  /*9a80*/  @!P1 BRA `(.L_x_113) ;  /* 0xfffffffc00ec9947 */ /* 0x004fea000383ffff */
[----:B------:R-:W-:Y:S05]  /*9a90*/  BRA `(.L_x_112) ;  /* 0xffffffcc00847947 */ /* 0x000fea000383ffff */
.L_x_115:
[----:B-1----:R1:W4:Y:S02]  /*9aa0*/  SYNCS.PHASECHK.TRANS64.TRYWAIT P0, [R53+URZ+0xc0], R0 ;  /* 0x0000c000350075a7 */ /* 0x00232400080011ff */
[----:B----4-:R-:W-:Y:S05]  /*9ab0*/  @!P0 NANOSLEEP.SYNCS 0x989680 ;  /* 0x009896800000895d */ /* 0x010fea0003900000 */
[----:B------:R-:W4:Y:S02]  /*9ac0*/  @!P0 SYNCS.PHASECHK.TRANS64 P0, [R53+URZ+0xc0], R0 ;  /* 0x0000c000350085a7 */ /* 0x000f2400080010ff */
[----:B----4-:R-:W-:Y:S05]  /*9ad0*/  @!P0 BRA `(.L_x_115) ;  /* 0xfffffffc00f08947 */ /* 0x010fea000383ffff */
[----:B------:R-:W-:Y:S05]  /*9ae0*/  BRA `(.L_x_114) ;  /* 0xffffffcc00a47947 */ /* 0x000fea000383ffff */
.L_x_124:
[----:B--2---:R2:W3:Y:S02]  /*9af0*/  SYNCS.PHASECHK.TRANS64.TRYWAIT P0, [R2+URZ+0x50], R0 ;  /* 0x00005000020075a7 */ /* 0x0044e400080011ff */
[----:B---3--:R-:W-:Y:S05]  /*9b00*/  @!P0 NANOSLEEP.SYNCS 0x989680 ;  /* 0x009896800000895d */ /* 0x008fea0003900000 */
[----:B------:R-:W3:Y:S02]  /*9b10*/  @!P0 SYNCS.PHASECHK.TRANS64 P0, [R2+URZ+0x50], R0 ;  /* 0x00005000020085a7 */ /* 0x000ee400080010ff */
[----:B---3--:R-:W-:Y:S05]  /*9b20*/  @!P0 BRA `(.L_x_124) ;  /* 0xfffffffc00f08947 */ /* 0x008fea000383ffff */
[----:B------:R-:W-:Y:S05]  /*9b30*/  BRA `(.L_x_123) ;  /* 0xffffffd400b47947 */ /* 0x000fea000383ffff */
.L_x_132:
[----:B--2---:R2:W3:Y:S02]  /*9b40*/  SYNCS.PHASECHK.TRANS64.TRYWAIT P0, [R2+URZ+0x50], R4 ;  /* 0x00005004020075a7 */ /* 0x0044e400080011ff */
[----:B---3--:R-:W-:Y:S05]  /*9b50*/  @!P0 NANOSLEEP.SYNCS 0x989680 ;  /* 0x009896800000895d */ /* 0x008fea0003900000 */
[----:B------:R-:W3:Y:S02]  /*9b60*/  @!P0 SYNCS.PHASECHK.TRANS64 P0, [R2+URZ+0x50], R4 ;  /* 0x00005004020085a7 */ /* 0x000ee400080010ff */
[----:B---3--:R-:W-:Y:S05]  /*9b70*/  @!P0 BRA `(.L_x_132) ;  /* 0xfffffffc00f08947 */ /* 0x008fea000383ffff */
[----:B------:R-:W-:Y:S05]  /*9b80*/  BRA `(.L_x_131) ;  /* 0xffffffdc00d47947 */ /* 0x000fea000383ffff */
.L_x_140:
[----:B--2---:R2:W3:Y:S02]  /*9b90*/  SYNCS.PHASECHK.TRANS64.TRYWAIT P0, [R3+URZ+0x50], R0 ;  /* 0x00005000030075a7 */ /* 0x0044e400080011ff */
[----:B---3--:R-:W-:Y:S05]  /*9ba0*/  @!P0 NANOSLEEP.SYNCS 0x989680 ;  /* 0x009896800000895d */ /* 0x008fea0003900000 */
[----:B------:R-:W3:Y:S02]  /*9bb0*/  @!P0 SYNCS.PHASECHK.TRANS64 P0, [R3+URZ+0x50], R0 ;  /* 0x00005000030085a7 */ /* 0x000ee400080010ff */
[----:B---3--:R-:W-:Y:S05]  /*9bc0*/  @!P0 BRA `(.L_x_140) ;  /* 0xfffffffc00f08947 */ /* 0x008fea000383ffff */
[----:B------:R-:W-:Y:S05]  /*9bd0*/  BRA `(.L_x_139) ;  /* 0xffffffe400f47947 */ /* 0x000fea000383ffff */
        .weak           $__internal_0_$__cuda_sm10x_tcgen05_guardrail_trap_col_being_dealloced_not_returned_by_alloc
        .type           $__internal_0_$__cuda_sm10x_tcgen05_guardrail_trap_col_being_dealloced_not_returned_by_alloc,@function
        .size           $__internal_0_$__cuda_sm10x_tcgen05_guardrail_trap_col_being_dealloced_not_returned_by_alloc,($__internal_1_$__cuda_sm10x_tcgen05_guardrail_trap_phase_invalid_during_alloc - $__internal_0_$__cuda_sm10x_tcgen05_guardrail_trap_col_being_dealloced_not_returned_by_alloc)
$__internal_0_$__cuda_sm10x_tcgen05_guardrail_trap_col_being_dealloced_not_returned_by_alloc:
[----:B------:R-:W-:Y:S05]  /*9be0*/  BPT.TRAP 0x1 ;  /* 0x000000040000795c */ /* 0x000fea0000300000 */
[----:B------:R-:W-:-:S04]  /*9bf0*/  HFMA2 R3, -RZ, RZ, 0, 0 ;  /* 0x00000000ff037431 */ /* 0x000fc800000001ff */
[----:B------:R-:W-:Y:S05]  /*9c00*/  RET.REL.NODEC R2 `(_ZN7cutlass13device_kernelINS_4gemm6kernel13GemmUniversalIN4cute5tupleIJiiiiEEENS1_10collective13CollectiveMmaINS1_35MainloopSm100TmaUmmaWarpSpecializedILi5ELi2ELi4ENS5_IJNS4_1CILi2EEESB_NSA_ILi1EEEEEEEENS5_IJNSA_ILi128EEESF_NSA_ILi64EEEEEENS_6half_tENS5_IJlSC_lEEESI_SJ_NS4_8TiledMMAINS4_8MMA_AtomIJNS4_26SM100_MMA_F16BF16_2x1SM_SSISI_SI_fLi128ELi128ELNS4_4UMMA5MajorE0ELSO_0ELNSN_7ScaleInE0ELSP_0EEEEEENS4_6LayoutINS5_IJSC_SC_SC_EEENS5_IJNSA_ILi0EEESU_SU_EEEEENS5_IJNS4_10UnderscoreESX_SX_EEEEENS4_28SM100_TMA_2SM_LOAD_MULTICASTENS4_14ComposedLayoutINS4_7SwizzleILi3ELi4ELi3EEENS4_18smem_ptr_flag_bitsILi16EEENSS_INS5_IJNSA_ILi8EEESG_EEENS5_IJSG_SC_EEEEEEEvNS4_8identityENS4_18SM100_TMA_2SM_LOADES1A_vS1B_EENS_8epilogue10collective18CollectiveEpilogueINS1E_23Sm100TmaWarpSpecializedILi4ELi2ELi16ELb1ELb0EEEJNS5_IJSG_SF_SG_EEENS5_IJNSS_ISG_SC_EENSS_INS5_IJNSA_ILi16EEESB_EEENS5_IJSC_SG_EEEEEEEESI_SJ_SI_SJ_NS1E_6fusion15FusionCallbacksIS1I_NS1Q_17LinearCombinationISI_fSI_fLNS_15FloatRoundStyleE2EEES1J_S1P_JEEENS4_5SM1004TMEM4LOAD26SM100_TMEM_LOAD_32dp32b16xENS4_13SM90_TMA_LOADENS11_INS12_ILi1ELi4ELi3EEES15_NSS_INS5_IJS16_S1L_EEENS5_IJS1L_SC_EEEEEEENS4_39AutoVectorizingCopyWithAssumedAlignmentILi128EEENS4_14SM90_TMA_STOREES25_S27_S27_EEEvvEEEEvNT_6ParamsE) ;  /* 0xffffff6002fc7950 */ /* 0x000fea0003c3ffff */
        .weak           $__internal_1_$__cuda_sm10x_tcgen05_guardrail_trap_phase_invalid_during_alloc
        .type           $__internal_1_$__cuda_sm10x_tcgen05_guardrail_trap_phase_invalid_during_alloc,@function
        .size           $__internal_1_$__cuda_sm10x_tcgen05_guardrail_trap_phase_invalid_during_alloc,($__internal_2_$__cuda_sm10x_tcgen05_guardrail_trap_unallocated_columns_being_dealloced - $__internal_1_$__cuda_sm10x_tcgen05_guardrail_trap_phase_invalid_during_alloc)
$__internal_1_$__cuda_sm10x_tcgen05_guardrail_trap_phase_invalid_during_alloc:
[----:B------:R-:W-:Y:S05]  /*9c10*/  BPT.TRAP 0x1 ;  /* 0x000000040000795c */ /* 0x000fea0000300000 */
[----:B------:R-:W-:-:S04]  /*9c20*/  MOV R5, 0x0 ;  /* 0x0000000000057802 */ /* 0x000fc80000000f00 */
[----:B------:R-:W-:Y:S05]  /*9c30*/  RET.REL.NODEC R4 `(_ZN7cutlass13device_kernelINS_4gemm6kernel13GemmUniversalIN4cute5tupleIJiiiiEEENS1_10collective13CollectiveMmaINS1_35MainloopSm100TmaUmmaWarpSpecializedILi5ELi2ELi4ENS5_IJNS4_1CILi2EEESB_NSA_ILi1EEEEEEEENS5_IJNSA_ILi128EEESF_NSA_ILi64EEEEEENS_6half_tENS5_IJlSC_lEEESI_SJ_NS4_8TiledMMAINS4_8MMA_AtomIJNS4_26SM100_MMA_F16BF16_2x1SM_SSISI_SI_fLi128ELi128ELNS4_4UMMA5MajorE0ELSO_0ELNSN_7ScaleInE0ELSP_0EEEEEENS4_6LayoutINS5_IJSC_SC_SC_EEENS5_IJNSA_ILi0EEESU_SU_EEEEENS5_IJNS4_10UnderscoreESX_SX_EEEEENS4_28SM100_TMA_2SM_LOAD_MULTICASTENS4_14ComposedLayoutINS4_7SwizzleILi3ELi4ELi3EEENS4_18smem_ptr_flag_bitsILi16EEENSS_INS5_IJNSA_ILi8EEESG_EEENS5_IJSG_SC_EEEEEEEvNS4_8identityENS4_18SM100_TMA_2SM_LOADES1A_vS1B_EENS_8epilogue10collective18CollectiveEpilogueINS1E_23Sm100TmaWarpSpecializedILi4ELi2ELi16ELb1ELb0EEEJNS5_IJSG_SF_SG_EEENS5_IJNSS_ISG_SC_EENSS_INS5_IJNSA_ILi16EEESB_EEENS5_IJSC_SG_EEEEEEEESI_SJ_SI_SJ_NS1E_6fusion15FusionCallbacksIS1I_NS1Q_17LinearCombinationISI_fSI_fLNS_15FloatRoundStyleE2EEES1J_S1P_JEEENS4_5SM1004TMEM4LOAD26SM100_TMEM_LOAD_32dp32b16xENS4_13SM90_TMA_LOADENS11_INS12_ILi1ELi4ELi3EEES15_NSS_INS5_IJS16_S1L_EEENS5_IJS1L_SC_EEEEEEENS4_39AutoVectorizingCopyWithAssumedAlignmentILi128EEENS4_14SM90_TMA_STOREES25_S27_S27_EEEvvEEEEvNT_6ParamsE) ;  /* 0xffffff6004f07950 */ /* 0x000fea0003c3ffff */
        .weak           $__internal_2_$__cuda_sm10x_tcgen05_guardrail_trap_unallocated_columns_being_dealloced
        .type           $__internal_2_$__cuda_sm10x_tcgen05_guardrail_trap_unallocated_columns_being_dealloced,@function
        .size           $__internal_2_$__cuda_sm10x_tcgen05_guardrail_trap_unallocated_columns_being_dealloced,(.L_x_200 - $__internal_2_$__cuda_sm10x_tcgen05_guardrail_trap_unallocated_columns_being_dealloced)
$__internal_2_$__cuda_sm10x_tcgen05_guardrail_trap_unallocated_columns_being_dealloced:
[----:B------:R-:W-:Y:S05]  /*9c40*/  BPT.TRAP 0x1 ;  /* 0x000000040000795c */ /* 0x000fea0000300000 */
[----:B------:R-:W-:-:S04]  /*9c50*/  HFMA2 R3, -RZ, RZ, 0, 0 ;  /* 0x00000000ff037431 */ /* 0x000fc800000001ff */
[----:B------:R-:W-:Y:S05]  /*9c60*/  RET.REL.NODEC R2 `(_ZN7cutlass13device_kernelINS_4gemm6kernel13GemmUniversalIN4cute5tupleIJiiiiEEENS1_10collective13CollectiveMmaINS1_35MainloopSm100TmaUmmaWarpSpecializedILi5ELi2ELi4ENS5_IJNS4_1CILi2EEESB_NSA_ILi1EEEEEEEENS5_IJNSA_ILi128EEESF_NSA_ILi64EEEEEENS_6half_tENS5_IJlSC_lEEESI_SJ_NS4_8TiledMMAINS4_8MMA_AtomIJNS4_26SM100_MMA_F16BF16_2x1SM_SSISI_SI_fLi128ELi128ELNS4_4UMMA5MajorE0ELSO_0ELNSN_7ScaleInE0ELSP_0EEEEEENS4_6LayoutINS5_IJSC_SC_SC_EEENS5_IJNSA_ILi0EEESU_SU_EEEEENS5_IJNS4_10UnderscoreESX_SX_EEEEENS4_28SM100_TMA_2SM_LOAD_MULTICASTENS4_14ComposedLayoutINS4_7SwizzleILi3ELi4ELi3EEENS4_18smem_ptr_flag_bitsILi16EEENSS_INS5_IJNSA_ILi8EEESG_EEENS5_IJSG_SC_EEEEEEEvNS4_8identityENS4_18SM100_TMA_2SM_LOADES1A_vS1B_EENS_8epilogue10collective18CollectiveEpilogueINS1E_23Sm100TmaWarpSpecializedILi4ELi2ELi16ELb1ELb0EEEJNS5_IJSG_SF_SG_EEENS5_IJNSS_ISG_SC_EENSS_INS5_IJNSA_ILi16EEESB_EEENS5_IJSC_SG_EEEEEEEESI_SJ_SI_SJ_NS1E_6fusion15FusionCallbacksIS1I_NS1Q_17LinearCombinationISI_fSI_fLNS_15FloatRoundStyleE2EEES1J_S1P_JEEENS4_5SM1004TMEM4LOAD26SM100_TMEM_LOAD_32dp32b16xENS4_13SM90_TMA_LOADENS11_INS12_ILi1ELi4ELi3EEES15_NSS_INS5_IJS16_S1L_EEENS5_IJS1L_SC_EEEEEEENS4_39AutoVectorizingCopyWithAssumedAlignmentILi128EEENS4_14SM90_TMA_STOREES25_S27_S27_EEEvvEEEEvNT_6ParamsE) ;  /* 0xffffff6002e47950 */ /* 0x000fea0003c3ffff */
.L_x_199:
[----:B------:R-:W-:-:S00]  /*9c70*/  BRA `(.L_x_199) ;  /* 0xfffffffc00fc7947 */ /* 0x000fc0000383ffff */
[----:B------:R-:W-:-:S00]  /*9c80*/  NOP ;  /* 0x0000000000007918 */ /* 0x000fc00000000000 */
[----:B------:R-:W-:-:S00]  /*9c90*/  NOP ;  /* 0x0000000000007918 */ /* 0x000fc00000000000 */
[----:B------:R-:W-:-:S00]  /*9ca0*/  NOP ;  /* 0x0000000000007918 */ /* 0x000fc00000000000 */
[----:B------:R-:W-:-:S00]  /*9cb0*/  NOP ;  /* 0x0000000000007918 */ /* 0x000fc00000000000 */
[----:B------:R-:W-:-:S00]  /*9cc0*/  NOP ;  /* 0x0000000000007918 */ /* 0x000fc00000000000 */
[----:B------:R-:W-:-:S00]  /*9cd0*/  NOP ;  /* 0x0000000000007918 */ /* 0x000fc00000000000 */
[----:B------:R-:W-:-:S00]  /*9ce0*/  NOP ;  /* 0x0000000000007918 */ /* 0x000fc00000000000 */
[----:B------:R-:W-:-:S00]  /*9cf0*/  NOP ;  /* 0x0000000000007918 */ /* 0x000fc00000000000 */
.L_x_200:


//--------------------- .nv.global.init           --------------------------
	.section	.nv.global.init,"aw",@progbits
.nv.global.init:
	.type		$str$27,@object
	.size		$str$27,($str$28 - $str$27)
$str$27:
        /*0000*/ 	.byte	0x28, 0x61, 0x64, 0x64, 0x72, 0x65, 0x73, 0x73, 0x20, 0x26, 0x20, 0x6d, 0x61, 0x73, 0x6b, 0x29
        /*0010*/ 	.byte	0x20, 0x3d, 0x3d, 0x20, 0x30, 0x00
	.type		$str$28,@object
	.size		$str$28,($str$26 - $str$28)
$str$28:
        /*0016*/ 	.byte	0x2f, 0x74, 0x6d, 0x70, 0x2f, 0x63, 0x75, 0x74, 0x6c, 0x61, 0x73, 0x73, 0x5f, 0x73, 0x77, 0x65
        /*0026*/ 	.byte	0x65, 0x70, 0x5f, 0x73, 0x72, 0x63, 0x2f, 0x69, 0x6e, 0x63, 0x6c, 0x75, 0x64, 0x65, 0x2f, 0x63
        /*0036*/ 	.byte	0x75, 0x74, 0x65, 0x2f, 0x70, 0x6f, 0x69, 0x6e, 0x74, 0x65, 0x72, 0x5f, 0x66, 0x6c, 0x61, 0x67
        /*0046*/ 	.byte	0x67, 0x65, 0x64, 0x2e, 0x68, 0x70, 0x70, 0x00
	.type		$str$26,@object
	.size		$str$26,($str$25 - $str$26)
$str$26:
        /*004e*/ 	.byte	0x2f, 0x74, 0x6d, 0x70, 0x2f, 0x63, 0x75, 0x74, 0x6c, 0x61, 0x73, 0x73, 0x5f, 0x73, 0x77, 0x65
        /*005e*/ 	.byte	0x65, 0x70, 0x5f, 0x73, 0x72, 0x63, 0x2f, 0x69, 0x6e, 0x63, 0x6c, 0x75, 0x64, 0x65, 0x2f, 0x63
        /*006e*/ 	.byte	0x75, 0x74, 0x65, 0x2f, 0x61, 0x74, 0x6f, 0x6d, 0x2f, 0x63, 0x6f, 0x70, 0x79, 0x5f, 0x74, 0x72
        /*007e*/ 	.byte	0x61, 0x69, 0x74, 0x73, 0x5f, 0x73, 0x6d, 0x31, 0x30, 0x30, 0x2e, 0x68, 0x70, 0x70, 0x00
	.type		$str$25,@object
	.size		$str$25,(__unnamed_1 - $str$25)
$str$25:
        /*008d*/ 	.byte	0x28, 0x28, 0x75, 0x69, 0x6e, 0x74, 0x33, 0x32, 0x5f, 0x74, 0x28, 0x74, 0x68, 0x72, 0x65, 0x61
        /*009d*/ 	.byte	0x64, 0x49, 0x64, 0x78, 0x2e, 0x78, 0x29, 0x20, 0x2f, 0x20, 0x33, 0x32, 0x29, 0x20, 0x25, 0x20
        /*00ad*/ 	.byte	0x34, 0x29, 0x20, 0x3d, 0x3d, 0x20, 0x28, 0x28, 0x28, 0x74, 0x6d, 0x65, 0x6d, 0x5f, 0x61, 0x64
        /*00bd*/ 	.byte	0x64, 0x72, 0x20, 0x3e, 0x3e, 0x20, 0x31, 0x36, 0x29, 0x20, 0x2f, 0x20, 0x33, 0x32, 0x29, 0x20
        /*00cd*/ 	.byte	0x25, 0x20, 0x34, 0x29, 0x00
	.type		__unnamed_1,@object
	.size		__unnamed_1,(__unnamed_2 - __unnamed_1)
__unnamed_1:
        /*00d2*/ 	.byte	0x61, 0x75, 0x74, 0x6f, 0x20, 0x63, 0x75, 0x74, 0x65, 0x3a, 0x3a, 0x61, 0x73, 0x5f, 0x70, 0x6f
        /* <DEDUP_REMOVED lines=24> */
        /*0262*/ 	.byte	0x34, 0x38, 0x3e, 0x3e, 0x3e, 0x3e, 0x5d, 0x00
	.type		__unnamed_2,@object
	.size		__unnamed_2,(.L_2 - __unnamed_2)
__unnamed_2:
        /* <DEDUP_REMOVED lines=40> */
        /*04ea*/ 	.byte	0x3a, 0x3a, 0x43, 0x3c, 0x30, 0x3e, 0x3e, 0x3e, 0x3e, 0x5d, 0x00
.L_2:


//--------------------- .nv.shared._ZN7cutlass13device_kernelINS_4gemm6kernel13GemmUniversalIN4cute5tupleIJiiiiEEENS1_10collective13CollectiveMmaINS1_35MainloopSm100TmaUmmaWarpSpecializedILi5ELi2ELi4ENS5_IJNS4_1CILi2EEESB_NSA_ILi1EEEEEEEENS5_IJNSA_ILi128EEESF_NSA_ILi64EEEEEENS_6half_tENS5_IJlSC_lEEESI_SJ_NS4_8TiledMMAINS4_8MMA_AtomIJNS4_26SM100_MMA_F16BF16_2x1SM_SSISI_SI_fLi128ELi128ELNS4_4UMMA5MajorE0ELSO_0ELNSN_7ScaleInE0ELSP_0EEEEEENS4_6LayoutINS5_IJSC_SC_SC_EEENS5_IJNSA_ILi0EEESU_SU_EEEEENS5_IJNS4_10UnderscoreESX_SX_EEEEENS4_28SM100_TMA_2SM_LOAD_MULTICASTENS4_14ComposedLayoutINS4_7SwizzleILi3ELi4ELi3EEENS4_18smem_ptr_flag_bitsILi16EEENSS_INS5_IJNSA_ILi8EEESG_EEENS5_IJSG_SC_EEEEEEEvNS4_8identityENS4_18SM100_TMA_2SM_LOADES1A_vS1B_EENS_8epilogue10collective18CollectiveEpilogueINS1E_23Sm100TmaWarpSpecializedILi4ELi2ELi16ELb1ELb0EEEJNS5_IJSG_SF_SG_EEENS5_IJNSS_ISG_SC_EENSS_INS5_IJNSA_ILi16EEESB_EEENS5_IJSC_SG_EEEEEEEESI_SJ_SI_SJ_NS1E_6fusion15FusionCallbacksIS1I_NS1Q_17LinearCombinationISI_fSI_fLNS_15FloatRoundStyleE2EEES1J_S1P_JEEENS4_5SM1004TMEM4LOAD26SM100_TMEM_LOAD_32dp32b16xENS4_13SM90_TMA_LOADENS11_INS12_ILi1ELi4ELi3EEES15_NSS_INS5_IJS16_S1L_EEENS5_IJS1L_SC_EEEEEEENS4_39AutoVectorizingCopyWithAssumedAlignmentILi128EEENS4_14SM90_TMA_STOREES25_S27_S27_EEEvvEEEEvNT_6ParamsE --------------------------
	.section	.nv.shared._ZN7cutlass13device_kernelINS_4gemm6kernel13GemmUniversalIN4cute5tupleIJiiiiEEENS1_10collective13CollectiveMmaINS1_35MainloopSm100TmaUmmaWarpSpecializedILi5ELi2ELi4ENS5_IJNS4_1CILi2EEESB_NSA_ILi1EEEEEEEENS5_IJNSA_ILi128EEESF_NSA_ILi64EEEEEENS_6half_tENS5_IJlSC_lEEESI_SJ_NS4_8TiledMMAINS4_8MMA_AtomIJNS4_26SM100_MMA_F16BF16_2x1SM_SSISI_SI_fLi128ELi128ELNS4_4UMMA5MajorE0ELSO_0ELNSN_7ScaleInE0ELSP_0EEEEEENS4_6LayoutINS5_IJSC_SC_SC_EEENS5_IJNSA_ILi0EEESU_SU_EEEEENS5_IJNS4_10UnderscoreESX_SX_EEEEENS4_28SM100_TMA_2SM_LOAD_MULTICASTENS4_14ComposedLayoutINS4_7SwizzleILi3ELi4ELi3EEENS4_18smem_ptr_flag_bitsILi16EEENSS_INS5_IJNSA_ILi8EEESG_EEENS5_IJSG_SC_EEEEEEEvNS4_8identityENS4_18SM100_TMA_2SM_LOADES1A_vS1B_EENS_8epilogue10collective18CollectiveEpilogueINS1E_23Sm100TmaWarpSpecializedILi4ELi2ELi16ELb1ELb0EEEJNS5_IJSG_SF_SG_EEENS5_IJNSS_ISG_SC_EENSS_INS5_IJNSA_ILi16EEESB_EEENS5_IJSC_SG_EEEEEEEESI_SJ_SI_SJ_NS1E_6fusion15FusionCallbacksIS1I_NS1Q_17LinearCombinationISI_fSI_fLNS_15FloatRoundStyleE2EEES1J_S1P_JEEENS4_5SM1004TMEM4LOAD26SM100_TMEM_LOAD_32dp32b16xENS4_13SM90_TMA_LOADENS11_INS12_ILi1ELi4ELi3EEES15_NSS_INS5_IJS16_S1L_EEENS5_IJS1L_SC_EEEEEEENS4_39AutoVectorizingCopyWithAssumedAlignmentILi128EEENS4_14SM90_TMA_STOREES25_S27_S27_EEEvvEEEEvNT_6ParamsE,"aw",@nobits
	.sectionflags	@""
	.align	16
	.zero		1024


//--------------------- .nv.shared.reserved.0     --------------------------
	.section	.nv.shared.reserved.0,"aw",@nobits
	.weak		__nv_reservedSMEM_offset_0_alias
	.size		__nv_reservedSMEM_offset_0_alias, 0, 64
	.other		__nv_reservedSMEM_offset_0_alias,@"STO_CUDA_RESERVED_SHARED STV_DEFAULT"
__nv_reservedSMEM_offset_0_alias:
	.zero		0
.nv.shared.reserved.0:
	.zero		64
	.weak		__nv_reservedSMEM_tcgen05_partition
	.type		__nv_reservedSMEM_tcgen05_partition,@object
	.size		__nv_reservedSMEM_tcgen05_partition,(.L_0 - __nv_reservedSMEM_tcgen05_partition)
__nv_reservedSMEM_tcgen05_partition:
	.zero		32
.L_0:


//--------------------- .nv.global                --------------------------
	.section	.nv.global,"aw",@nobits
.nv.global:
	.type		_ZN40_INTERNAL_0a6df330_4_k_cu_1d9186a0_364054cute1_E,@object
	.size		_ZN40_INTERNAL_0a6df330_4_k_cu_1d9186a0_364054cute1_E,(_ZN40_INTERNAL_0a6df330_4_k_cu_1d9186a0_364054cuda3std3__45__cpo6cbeginE - _ZN40_INTERNAL_0a6df330_4_k_cu_1d9186a0_364054cute1_E)
_ZN40_INTERNAL_0a6df330_4_k_cu_1d9186a0_364054cute1_E:
	.zero		1
	.type		_ZN40_INTERNAL_0a6df330_4_k_cu_1d9186a0_364054cuda3std3__45__cpo6cbeginE,@object
	.size		_ZN40_INTERNAL_0a6df330_4_k_cu_1d9186a0_364054cuda3std3__45__cpo6cbeginE,(_ZN40_INTERNAL_0a6df330_4_k_cu_1d9186a0_364054cuda3std3__48in_placeE - _ZN40_INTERNAL_0a6df330_4_k_cu_1d9186a0_364054cuda3std3__45__cpo6cbeginE)
_ZN40_INTERNAL_0a6df330_4_k_cu_1d9186a0_364054cuda3std3__45__cpo6cbeginE:
	.zero		1
	.type		_ZN40_INTERNAL_0a6df330_4_k_cu_1d9186a0_364054cuda3std3__48in_placeE,@object
	.size		_ZN40_INTERNAL_0a6df330_4_k_cu_1d9186a0_364054cuda3std3__48in_placeE,(_ZN40_INTERNAL_0a6df330_4_k_cu_1d9186a0_364054cuda3std6ranges3__45__cpo9iter_moveE - _ZN40_INTERNAL_0a6df330_4_k_cu_1d9186a0_364054cuda3std3__48in_placeE)
_ZN40_INTERNAL_0a6df330_4_k_cu_1d9186a0_364054cuda3std3__48in_placeE:
	.zero		1
	.type		_ZN40_INTERNAL_0a6df330_4_k_cu_1d9186a0_364054cuda3std6ranges3__45__cpo9iter_moveE,@object
	.size		_ZN40_INTERNAL_0a6df330_4_k_cu_1d9186a0_364054cuda3std6ranges3__45__cpo9iter_moveE,(_ZN40_INTERNAL_0a6df330_4_k_cu_1d9186a0_364054cuda3std3__45__cpo5beginE - _ZN40_INTERNAL_0a6df330_4_k_cu_1d9186a0_364054cuda3std6ranges3__45__cpo9iter_moveE)
_ZN40_INTERNAL_0a6df330_4_k_cu_1d9186a0_364054cuda3std6ranges3__45__cpo9iter_moveE:
	.zero		1
	.type		_ZN40_INTERNAL_0a6df330_4_k_cu_1d9186a0_364054cuda3std3__45__cpo5beginE,@object
	.size		_ZN40_INTERNAL_0a6df330_4_k_cu_1d9186a0_364054cuda3std3__45__cpo5beginE,(_ZN40_INTERNAL_0a6df330_4_k_cu_1d9186a0_364054cuda3std3__442_GLOBAL__N__0a6df330_4_k_cu_1d9186a0_364056ignoreE - _ZN40_INTERNAL_0a6df330_4_k_cu_1d9186a0_364054cuda3std3__45__cpo5beginE)
_ZN40_INTERNAL_0a6df330_4_k_cu_1d9186a0_364054cuda3std3__45__cpo5beginE:
	.zero		1
	.type		_ZN40_INTERNAL_0a6df330_4_k_cu_1d9186a0_364054cuda3std3__442_GLOBAL__N__0a6df330_4_k_cu_1d9186a0_364056ignoreE,@object
	.size		_ZN40_INTERNAL_0a6df330_4_k_cu_1d9186a0_364054cuda3std3__442_GLOBAL__N__0a6df330_4_k_cu_1d9186a0_364056ignoreE,(_ZN40_INTERNAL_0a6df330_4_k_cu_1d9186a0_364054cute7productE - _ZN40_INTERNAL_0a6df330_4_k_cu_1d9186a0_364054cuda3std3__442_GLOBAL__N__0a6df330_4_k_cu_1d9186a0_364056ignoreE)
_ZN40_INTERNAL_0a6df330_4_k_cu_1d9186a0_364054cuda3std3__442_GLOBAL__N__0a6df330_4_k_cu_1d9186a0_364056ignoreE:
	.zero		1
	.type		_ZN40_INTERNAL_0a6df330_4_k_cu_1d9186a0_364054cute7productE,@object
	.size		_ZN40_INTERNAL_0a6df330_4_k_cu_1d9186a0_364054cute7productE,(_ZN40_INTERNAL_0a6df330_4_k_cu_1d9186a0_364054cuda3std3__45__cpo3endE - _ZN40_INTERNAL_0a6df330_4_k_cu_1d9186a0_364054cute7productE)
_ZN40_INTERNAL_0a6df330_4_k_cu_1d9186a0_364054cute7productE:
	.zero		1
	.type		_ZN40_INTERNAL_0a6df330_4_k_cu_1d9186a0_364054cuda3std3__45__cpo3endE,@object
	.size		_ZN40_INTERNAL_0a6df330_4_k_cu_1d9186a0_364054cuda3std3__45__cpo3endE,(_ZN40_INTERNAL_0a6df330_4_k_cu_1d9186a0_364054cuda3std3__419piecewise_constructE - _ZN40_INTERNAL_0a6df330_4_k_cu_1d9186a0_364054cuda3std3__45__cpo3endE)
_ZN40_INTERNAL_0a6df330_4_k_cu_1d9186a0_364054cuda3std3__45__cpo3endE:
	.zero		1
	.type		_ZN40_INTERNAL_0a6df330_4_k_cu_1d9186a0_364054cuda3std3__419piecewise_constructE,@object
	.size		_ZN40_INTERNAL_0a6df330_4_k_cu_1d9186a0_364054cuda3std3__419piecewise_constructE,(_ZN40_INTERNAL_0a6df330_4_k_cu_1d9186a0_364054cuda3std3__45__cpo4cendE - _ZN40_INTERNAL_0a6df330_4_k_cu_1d9186a0_364054cuda3std3__419piecewise_constructE)
_ZN40_INTERNAL_0a6df330_4_k_cu_1d9186a0_364054cuda3std3__419piecewise_constructE:
	.zero		1
	.type		_ZN40_INTERNAL_0a6df330_4_k_cu_1d9186a0_364054cuda3std3__45__cpo4cendE,@object
	.size		_ZN40_INTERNAL_0a6df330_4_k_cu_1d9186a0_364054cuda3std3__45__cpo4cendE,(_ZN40_INTERNAL_0a6df330_4_k_cu_1d9186a0_364054cuda3std6ranges3__45__cpo4swapE - _ZN40_INTERNAL_0a6df330_4_k_cu_1d9186a0_364054cuda3std3__45__cpo4cendE)
_ZN40_INTERNAL_0a6df330_4_k_cu_1d9186a0_364054cuda3std3__45__cpo4cendE:
	.zero		1
	.type		_ZN40_INTERNAL_0a6df330_4_k_cu_1d9186a0_364054cuda3std6ranges3__45__cpo4swapE,@object
	.size		_ZN40_INTERNAL_0a6df330_4_k_cu_1d9186a0_364054cuda3std6ranges3__45__cpo4swapE,(.L_10 - _ZN40_INTERNAL_0a6df330_4_k_cu_1d9186a0_364054cuda3std6ranges3__45__cpo4swapE)
_ZN40_INTERNAL_0a6df330_4_k_cu_1d9186a0_364054cuda3std6ranges3__45__cpo4swapE:
	.zero		1
.L_10:


//--------------------- .nv.constant0._ZN7cutlass13device_kernelINS_4gemm6kernel13GemmUniversalIN4cute5tupleIJiiiiEEENS1_10collective13CollectiveMmaINS1_35MainloopSm100TmaUmmaWarpSpecializedILi5ELi2ELi4ENS5_IJNS4_1CILi2EEESB_NSA_ILi1EEEEEEEENS5_IJNSA_ILi128EEESF_NSA_ILi64EEEEEENS_6half_tENS5_IJlSC_lEEESI_SJ_NS4_8TiledMMAINS4_8MMA_AtomIJNS4_26SM100_MMA_F16BF16_2x1SM_SSISI_SI_fLi128ELi128ELNS4_4UMMA5MajorE0ELSO_0ELNSN_7ScaleInE0ELSP_0EEEEEENS4_6LayoutINS5_IJSC_SC_SC_EEENS5_IJNSA_ILi0EEESU_SU_EEEEENS5_IJNS4_10UnderscoreESX_SX_EEEEENS4_28SM100_TMA_2SM_LOAD_MULTICASTENS4_14ComposedLayoutINS4_7SwizzleILi3ELi4ELi3EEENS4_18smem_ptr_flag_bitsILi16EEENSS_INS5_IJNSA_ILi8EEESG_EEENS5_IJSG_SC_EEEEEEEvNS4_8identityENS4_18SM100_TMA_2SM_LOADES1A_vS1B_EENS_8epilogue10collective18CollectiveEpilogueINS1E_23Sm100TmaWarpSpecializedILi4ELi2ELi16ELb1ELb0EEEJNS5_IJSG_SF_SG_EEENS5_IJNSS_ISG_SC_EENSS_INS5_IJNSA_ILi16EEESB_EEENS5_IJSC_SG_EEEEEEEESI_SJ_SI_SJ_NS1E_6fusion15FusionCallbacksIS1I_NS1Q_17LinearCombinationISI_fSI_fLNS_15FloatRoundStyleE2EEES1J_S1P_JEEENS4_5SM1004TMEM4LOAD26SM100_TMEM_LOAD_32dp32b16xENS4_13SM90_TMA_LOADENS11_INS12_ILi1ELi4ELi3EEES15_NSS_INS5_IJS16_S1L_EEENS5_IJS1L_SC_EEEEEEENS4_39AutoVectorizingCopyWithAssumedAlignmentILi128EEENS4_14SM90_TMA_STOREES25_S27_S27_EEEvvEEEEvNT_6ParamsE --------------------------
	.section	.nv.constant0._ZN7cutlass13device_kernelINS_4gemm6kernel13GemmUniversalIN4cute5tupleIJiiiiEEENS1_10collective13CollectiveMmaINS1_35MainloopSm100TmaUmmaWarpSpecializedILi5ELi2ELi4ENS5_IJNS4_1CILi2EEESB_NSA_ILi1EEEEEEEENS5_IJNSA_ILi128EEESF_NSA_ILi64EEEEEENS_6half_tENS5_IJlSC_lEEESI_SJ_NS4_8TiledMMAINS4_8MMA_AtomIJNS4_26SM100_MMA_F16BF16_2x1SM_SSISI_SI_fLi128ELi128ELNS4_4UMMA5MajorE0ELSO_0ELNSN_7ScaleInE0ELSP_0EEEEEENS4_6LayoutINS5_IJSC_SC_SC_EEENS5_IJNSA_ILi0EEESU_SU_EEEEENS5_IJNS4_10UnderscoreESX_SX_EEEEENS4_28SM100_TMA_2SM_LOAD_MULTICASTENS4_14ComposedLayoutINS4_7SwizzleILi3ELi4ELi3EEENS4_18smem_ptr_flag_bitsILi16EEENSS_INS5_IJNSA_ILi8EEESG_EEENS5_IJSG_SC_EEEEEEEvNS4_8identityENS4_18SM100_TMA_2SM_LOADES1A_vS1B_EENS_8epilogue10collective18CollectiveEpilogueINS1E_23Sm100TmaWarpSpecializedILi4ELi2ELi16ELb1ELb0EEEJNS5_IJSG_SF_SG_EEENS5_IJNSS_ISG_SC_EENSS_INS5_IJNSA_ILi16EEESB_EEENS5_IJSC_SG_EEEEEEEESI_SJ_SI_SJ_NS1E_6fusion15FusionCallbacksIS1I_NS1Q_17LinearCombinationISI_fSI_fLNS_15FloatRoundStyleE2EEES1J_S1P_JEEENS4_5SM1004TMEM4LOAD26SM100_TMEM_LOAD_32dp32b16xENS4_13SM90_TMA_LOADENS11_INS12_ILi1ELi4ELi3EEES15_NSS_INS5_IJS16_S1L_EEENS5_IJS1L_SC_EEEEEEENS4_39AutoVectorizingCopyWithAssumedAlignmentILi128EEENS4_14SM90_TMA_STOREES25_S27_S27_EEEvvEEEEvNT_6ParamsE,"a",@progbits
	.sectionflags	@""
	.align	4
.nv.constant0._ZN7cutlass13device_kernelINS_4gemm6kernel13GemmUniversalIN4cute5tupleIJiiiiEEENS1_10collective13CollectiveMmaINS1_35MainloopSm100TmaUmmaWarpSpecializedILi5ELi2ELi4ENS5_IJNS4_1CILi2EEESB_NSA_ILi1EEEEEEEENS5_IJNSA_ILi128EEESF_NSA_ILi64EEEEEENS_6half_tENS5_IJlSC_lEEESI_SJ_NS4_8TiledMMAINS4_8MMA_AtomIJNS4_26SM100_MMA_F16BF16_2x1SM_SSISI_SI_fLi128ELi128ELNS4_4UMMA5MajorE0ELSO_0ELNSN_7ScaleInE0ELSP_0EEEEEENS4_6LayoutINS5_IJSC_SC_SC_EEENS5_IJNSA_ILi0EEESU_SU_EEEEENS5_IJNS4_10UnderscoreESX_SX_EEEEENS4_28SM100_TMA_2SM_LOAD_MULTICASTENS4_14ComposedLayoutINS4_7SwizzleILi3ELi4ELi3EEENS4_18smem_ptr_flag_bitsILi16EEENSS_INS5_IJNSA_ILi8EEESG_EEENS5_IJSG_SC_EEEEEEEvNS4_8identityENS4_18SM100_TMA_2SM_LOADES1A_vS1B_EENS_8epilogue10collective18CollectiveEpilogueINS1E_23Sm100TmaWarpSpecializedILi4ELi2ELi16ELb1ELb0EEEJNS5_IJSG_SF_SG_EEENS5_IJNSS_ISG_SC_EENSS_INS5_IJNSA_ILi16EEESB_EEENS5_IJSC_SG_EEEEEEEESI_SJ_SI_SJ_NS1E_6fusion15FusionCallbacksIS1I_NS1Q_17LinearCombinationISI_fSI_fLNS_15FloatRoundStyleE2EEES1J_S1P_JEEENS4_5SM1004TMEM4LOAD26SM100_TMEM_LOAD_32dp32b16xENS4_13SM90_TMA_LOADENS11_INS12_ILi1ELi4ELi3EEES15_NSS_INS5_IJS16_S1L_EEENS5_IJS1L_SC_EEEEEEENS4_39AutoVectorizingCopyWithAssumedAlignmentILi128EEENS4_14SM90_TMA_STOREES25_S27_S27_EEEvvEEEEvNT_6ParamsE:
	.zero		2944


//--------------------- SYMBOLS --------------------------

	.type		.nv.reservedSmem.offset0,@object
	.size		.nv.reservedSmem.offset0,0x4
	.type		.nv.reservedSmem.cap,@object
	.size		.nv.reservedSmem.cap,0x4
	.type		__assertfail,@function
